	.target	sm_90a

	.elftype	@"ET_EXEC"


//--------------------- .note.nv.tkinfo           --------------------------
	.section	.note.nv.tkinfo,"",@"SHT_NOTE"
	.sectionflags	@"SHF_NOTE_NV_TKINFO"
	.tkinfo
        /*0018*/ 	.word	0x00000002
        /*0030*/ 	.string	""
        /*0030*/ 	.string	"ptxas"
        /*0030*/ 	.string	"Cuda compilation tools, release 13.0, V13.0.88"
        /*0030*/ 	.string	"Build cuda_13.0.r13.0/compiler.36424714_0"
        /*0030*/ 	.string	"-arch sm_90a -m 64 "



//--------------------- .note.nv.cuinfo           --------------------------
	.section	.note.nv.cuinfo,"",@"SHT_NOTE"
	.sectionflags	@"SHF_NOTE_NV_CUINFO"
        /*0018*/ 	.short	0x0002
        /*001a*/ 	.short	0x005a
        /*001c*/ 	.short	0x0082
	.zero		2


//--------------------- .nv.info                  --------------------------
	.section	.nv.info,"",@"SHT_CUDA_INFO"
	.align	4


	//----- nvinfo : EIATTR_REGCOUNT
	.align		4
        /*0000*/ 	.byte	0x04, 0x2f
        /*0002*/ 	.short	(.L_15 - .L_14)
	.align		4
.L_14:
        /*0004*/ 	.word	index@(_ZN7cutlass13device_kernelINS_4gemm6kernel13GemmUniversalIN4cute5tupleIJiiiiEEENS1_10collective13CollectiveMmaINS1_34MainloopSm90TmaGmmaWarpSpecializedILi5ENS5_IJNS4_1CILi1EEESB_SB_EEENS1_32KernelTmaWarpSpecializedPingpongEEENS5_IJNSA_ILi64EEENSA_ILi112EEENSA_ILi256EEEEEEaNS5_IJlSB_lEEEaSJ_NS4_8TiledMMAINS4_8MMA_AtomIJNS4_4SM904GMMA26MMA_64x16x32_S32S8S8_SS_TNEEEENS4_6LayoutISC_NS5_IJNSA_ILi0EEESR_SR_EEEEENS5_IJNS4_10UnderscoreESU_SU_EEEEENS4_13SM90_TMA_LOADENS4_14ComposedLayoutINS4_7SwizzleILi3ELi4ELi3EEENS4_18smem_ptr_flag_bitsILi8EEENSQ_INS5_IJNSA_ILi8EEENSA_ILi128EEEEEENS5_IJS14_SB_EEEEEEEvNS4_8identityESX_S18_vS19_EENS_8epilogue10collective6detail29Sm90TmaWarpSpecializedAdapterINS1C_15DefaultEpilogueIaSJ_SJ_NS1B_6thread17LinearCombinationIaLi1EiiLNS1G_9ScaleType4KindE0ELNS_15FloatRoundStyleE2EaEENS1_15EpilogueDefaultEEEEEvvEEEEvNT_6ParamsE)
        /*0008*/ 	.word	0x000000a8


	//----- nvinfo : EIATTR_FRAME_SIZE
	.align		4
.L_15:
        /*000c*/ 	.byte	0x04, 0x11
        /*000e*/ 	.short	(.L_17 - .L_16)
	.align		4
.L_16:
        /*0010*/ 	.word	index@(_ZN7cutlass13device_kernelINS_4gemm6kernel13GemmUniversalIN4cute5tupleIJiiiiEEENS1_10collective13CollectiveMmaINS1_34MainloopSm90TmaGmmaWarpSpecializedILi5ENS5_IJNS4_1CILi1EEESB_SB_EEENS1_32KernelTmaWarpSpecializedPingpongEEENS5_IJNSA_ILi64EEENSA_ILi112EEENSA_ILi256EEEEEEaNS5_IJlSB_lEEEaSJ_NS4_8TiledMMAINS4_8MMA_AtomIJNS4_4SM904GMMA26MMA_64x16x32_S32S8S8_SS_TNEEEENS4_6LayoutISC_NS5_IJNSA_ILi0EEESR_SR_EEEEENS5_IJNS4_10UnderscoreESU_SU_EEEEENS4_13SM90_TMA_LOADENS4_14ComposedLayoutINS4_7SwizzleILi3ELi4ELi3EEENS4_18smem_ptr_flag_bitsILi8EEENSQ_INS5_IJNSA_ILi8EEENSA_ILi128EEEEEENS5_IJS14_SB_EEEEEEEvNS4_8identityESX_S18_vS19_EENS_8epilogue10collective6detail29Sm90TmaWarpSpecializedAdapterINS1C_15DefaultEpilogueIaSJ_SJ_NS1B_6thread17LinearCombinationIaLi1EiiLNS1G_9ScaleType4KindE0ELNS_15FloatRoundStyleE2EaEENS1_15EpilogueDefaultEEEEEvvEEEEvNT_6ParamsE)
        /*0014*/ 	.word	0x00000008


	//----- nvinfo : EIATTR_MIN_STACK_SIZE
	.align		4
.L_17:
        /*0018*/ 	.byte	0x04, 0x12
        /*001a*/ 	.short	(.L_19 - .L_18)
	.align		4
.L_18:
        /*001c*/ 	.word	index@(_ZN7cutlass13device_kernelINS_4gemm6kernel13GemmUniversalIN4cute5tupleIJiiiiEEENS1_10collective13CollectiveMmaINS1_34MainloopSm90TmaGmmaWarpSpecializedILi5ENS5_IJNS4_1CILi1EEESB_SB_EEENS1_32KernelTmaWarpSpecializedPingpongEEENS5_IJNSA_ILi64EEENSA_ILi112EEENSA_ILi256EEEEEEaNS5_IJlSB_lEEEaSJ_NS4_8TiledMMAINS4_8MMA_AtomIJNS4_4SM904GMMA26MMA_64x16x32_S32S8S8_SS_TNEEEENS4_6LayoutISC_NS5_IJNSA_ILi0EEESR_SR_EEEEENS5_IJNS4_10UnderscoreESU_SU_EEEEENS4_13SM90_TMA_LOADENS4_14ComposedLayoutINS4_7SwizzleILi3ELi4ELi3EEENS4_18smem_ptr_flag_bitsILi8EEENSQ_INS5_IJNSA_ILi8EEENSA_ILi128EEEEEENS5_IJS14_SB_EEEEEEEvNS4_8identityESX_S18_vS19_EENS_8epilogue10collective6detail29Sm90TmaWarpSpecializedAdapterINS1C_15DefaultEpilogueIaSJ_SJ_NS1B_6thread17LinearCombinationIaLi1EiiLNS1G_9ScaleType4KindE0ELNS_15FloatRoundStyleE2EaEENS1_15EpilogueDefaultEEEEEvvEEEEvNT_6ParamsE)
        /*0020*/ 	.word	0x00000008
.L_19:


//--------------------- .nv.compat                --------------------------
	.section	.nv.compat,"",@"SHT_CUDA_COMPAT_INFO"
	.align	4
        /*0000*/ 	.byte	0x02, 0x09, 0x01, 0x00, 0x02, 0x02, 0x04, 0x00, 0x02, 0x05, 0x05, 0x00, 0x03, 0x07, 0x01, 0x01
        /*0010*/ 	.byte	0x02, 0x03, 0x01, 0x00, 0x02, 0x06, 0x01, 0x00, 0x04, 0x0b, 0x08, 0x00, 0x00, 0x00, 0x00, 0x00
        /*0020*/ 	.byte	0x00, 0x00, 0x00, 0x00


//--------------------- .nv.info._ZN7cutlass13device_kernelINS_4gemm6kernel13GemmUniversalIN4cute5tupleIJiiiiEEENS1_10collective13CollectiveMmaINS1_34MainloopSm90TmaGmmaWarpSpecializedILi5ENS5_IJNS4_1CILi1EEESB_SB_EEENS1_32KernelTmaWarpSpecializedPingpongEEENS5_IJNSA_ILi64EEENSA_ILi112EEENSA_ILi256EEEEEEaNS5_IJlSB_lEEEaSJ_NS4_8TiledMMAINS4_8MMA_AtomIJNS4_4SM904GMMA26MMA_64x16x32_S32S8S8_SS_TNEEEENS4_6LayoutISC_NS5_IJNSA_ILi0EEESR_SR_EEEEENS5_IJNS4_10UnderscoreESU_SU_EEEEENS4_13SM90_TMA_LOADENS4_14ComposedLayoutINS4_7SwizzleILi3ELi4ELi3EEENS4_18smem_ptr_flag_bitsILi8EEENSQ_INS5_IJNSA_ILi8EEENSA_ILi128EEEEEENS5_IJS14_SB_EEEEEEEvNS4_8identityESX_S18_vS19_EENS_8epilogue10collective6detail29Sm90TmaWarpSpecializedAdapterINS1C_15DefaultEpilogueIaSJ_SJ_NS1B_6thread17LinearCombinationIaLi1EiiLNS1G_9ScaleType4KindE0ELNS_15FloatRoundStyleE2EaEENS1_15EpilogueDefaultEEEEEvvEEEEvNT_6ParamsE --------------------------
	.section	.nv.info._ZN7cutlass13device_kernelINS_4gemm6kernel13GemmUniversalIN4cute5tupleIJiiiiEEENS1_10collective13CollectiveMmaINS1_34MainloopSm90TmaGmmaWarpSpecializedILi5ENS5_IJNS4_1CILi1EEESB_SB_EEENS1_32KernelTmaWarpSpecializedPingpongEEENS5_IJNSA_ILi64EEENSA_ILi112EEENSA_ILi256EEEEEEaNS5_IJlSB_lEEEaSJ_NS4_8TiledMMAINS4_8MMA_AtomIJNS4_4SM904GMMA26MMA_64x16x32_S32S8S8_SS_TNEEEENS4_6LayoutISC_NS5_IJNSA_ILi0EEESR_SR_EEEEENS5_IJNS4_10UnderscoreESU_SU_EEEEENS4_13SM90_TMA_LOADENS4_14ComposedLayoutINS4_7SwizzleILi3ELi4ELi3EEENS4_18smem_ptr_flag_bitsILi8EEENSQ_INS5_IJNSA_ILi8EEENSA_ILi128EEEEEENS5_IJS14_SB_EEEEEEEvNS4_8identityESX_S18_vS19_EENS_8epilogue10collective6detail29Sm90TmaWarpSpecializedAdapterINS1C_15DefaultEpilogueIaSJ_SJ_NS1B_6thread17LinearCombinationIaLi1EiiLNS1G_9ScaleType4KindE0ELNS_15FloatRoundStyleE2EaEENS1_15EpilogueDefaultEEEEEvvEEEEvNT_6ParamsE,"",@"SHT_CUDA_INFO"
	.sectionflags	@""
	.align	4


	//----- nvinfo : EIATTR_CUDA_API_VERSION
	.align		4
        /*0000*/ 	.byte	0x04, 0x37
        /*0002*/ 	.short	(.L_21 - .L_20)
.L_20:
        /*0004*/ 	.word	0x00000082


	//----- nvinfo : EIATTR_KPARAM_INFO
	.align		4
.L_21:
        /*0008*/ 	.byte	0x04, 0x17
        /*000a*/ 	.short	(.L_23 - .L_22)
.L_22:
        /*000c*/ 	.word	0x00000000
        /*0010*/ 	.short	0x0000
        /*0012*/ 	.short	0x0070
        /*0014*/ 	.byte	0x00, 0xf0, 0x01, 0x10


	//----- nvinfo : EIATTR_SPARSE_MMA_MASK
	.align		4
.L_23:
        /*0018*/ 	.byte	0x03, 0x50
        /*001a*/ 	.short	0x0000


	//----- nvinfo : EIATTR_MAXREG_COUNT
	.align		4
        /*001c*/ 	.byte	0x03, 0x1b
        /*001e*/ 	.short	0x00a8


	//----- nvinfo : EIATTR_NUM_BARRIERS
	.align		4
        /*0020*/ 	.byte	0x02, 0x4c
        /*0022*/ 	.byte	0x01
	.zero		1


	//----- nvinfo : EIATTR_EXTERNS
	.align		4
        /*0024*/ 	.byte	0x04, 0x0f
        /*0026*/ 	.short	(.L_25 - .L_24)


	//   ....[0]....
	.align		4
.L_24:
        /*0028*/ 	.word	index@(__assertfail)


	//----- nvinfo : EIATTR_ANNOTATIONS
	.align		4
.L_25:
        /*002c*/ 	.byte	0x04, 0x55
        /*002e*/ 	.short	(.L_27 - .L_26)


	//   ....[0]....
.L_26:
        /*0030*/ 	.word	0x00000001
        /*0034*/ 	.byte	0xf0, 0x0a, 0x00, 0x00, 0x01, 0x00, 0x00, 0x00, 0x10, 0x12, 0x00, 0x00, 0x01, 0x00, 0x00, 0x00
        /*0044*/ 	.byte	0x50, 0x78, 0x00, 0x00, 0x01, 0x00, 0x00, 0x00, 0xb0, 0x84, 0x00, 0x00


	//----- nvinfo : EIATTR_MERCURY_ISA_VERSION
	.align		4
.L_27:
        /*0050*/ 	.byte	0x03, 0x5f
        /*0052*/ 	.short	0x0101


	//----- nvinfo : EIATTR_INT_WARP_WIDE_INSTR_OFFSETS
	.align		4
        /*0054*/ 	.byte	0x04, 0x31
        /*0056*/ 	.short	(.L_29 - .L_28)


	//   ....[0]....
.L_28:
        /*0058*/ 	.word	0x00000450


	//   ....[1]....
        /*005c*/ 	.word	0x00000470


	//   ....[2]....
        /*0060*/ 	.word	0x000004f0


	//   ....[3]....
        /*0064*/ 	.word	0x00000500


	//   ....[4]....
        /*0068*/ 	.word	0x00000510


	//   ....[5]....
        /*006c*/ 	.word	0x00000530


	//   ....[6]....
        /*0070*/ 	.word	0x00000580


	//   ....[7]....
        /*0074*/ 	.word	0x000005a0


	//----- nvinfo : EIATTR_COOP_GROUP_MASK_REGIDS
	.align		4
.L_29:
        /*0078*/ 	.byte	0x04, 0x29
        /*007a*/ 	.short	(.L_31 - .L_30)


	//   ....[0]....
.L_30:
        /*007c*/ 	.word	0xffffffff


	//   ....[1]....
        /*0080*/ 	.word	0xffffffff


	//   ....[2]....
        /*0084*/ 	.word	0xffffffff


	//   ....[3]....
        /*0088*/ 	.word	0xffffffff


	//   ....[4]....
        /*008c*/ 	.word	0xffffffff


	//   ....[5]....
        /*0090*/ 	.word	0xffffffff


	//----- nvinfo : EIATTR_COOP_GROUP_INSTR_OFFSETS
	.align		4
.L_31:
        /*0094*/ 	.byte	0x04, 0x28
        /*0096*/ 	.short	(.L_33 - .L_32)


	//   ....[0]....
.L_32:
        /*0098*/ 	.word	0x00000070


	//   ....[1]....
        /*009c*/ 	.word	0x00000080


	//   ....[2]....
        /*00a0*/ 	.word	0x00000140


	//   ....[3]....
        /*00a4*/ 	.word	0x000002f0


	//   ....[4]....
        /*00a8*/ 	.word	0x00000330


	//   ....[5]....
        /*00ac*/ 	.word	0x00000370


	//----- nvinfo : EIATTR_REG_RECONFIG
	.align		4
.L_33:
        /*00b0*/ 	.byte	0x01, 0x54
	.zero		2


	//----- nvinfo : EIATTR_SYSCALL_OFFSETS
	.align		4
        /*00b4*/ 	.byte	0x04, 0x46
        /*00b6*/ 	.short	(.L_35 - .L_34)


	//   ....[0]....
.L_34:
        /*00b8*/ 	.word	0x000016b0


	//----- nvinfo : EIATTR_MBARRIER_INSTR_OFFSETS
	.align		4
.L_35:
        /*00bc*/ 	.byte	0x04, 0x39
        /*00be*/ 	.short	(.L_37 - .L_36)


	//   ....[0]....
.L_36:
        /*00c0*/ 	.word	0x00000240
        /*00c4*/ 	.word	0x000000ff
        /*00c8*/ 	.word	0x00000000
        /*00cc*/ 	.short	0x0100
        /*00ce*/ 	.byte	0x08
	.zero		1


	//   ....[1]....
        /*00d0*/ 	.word	0x00000250
        /*00d4*/ 	.word	0x000000ff
        /*00d8*/ 	.word	0x00000028
        /*00dc*/ 	.short	0x0100
        /*00de*/ 	.byte	0x08
	.zero		1


	//   ....[2]....
        /*00e0*/ 	.word	0x00000260
        /*00e4*/ 	.word	0x000000ff
        /*00e8*/ 	.word	0x00000008
        /*00ec*/ 	.short	0x0100
        /*00ee*/ 	.byte	0x08
	.zero		1


	//   ....[3]....
        /*00f0*/ 	.word	0x00000270
        /*00f4*/ 	.word	0x000000ff
        /*00f8*/ 	.word	0x00000030
        /*00fc*/ 	.short	0x0100
        /*00fe*/ 	.byte	0x08
	.zero		1


	//   ....[4]....
        /*0100*/ 	.word	0x00000280
        /*0104*/ 	.word	0x000000ff
        /*0108*/ 	.word	0x00000010
        /*010c*/ 	.short	0x0100
        /*010e*/ 	.byte	0x08
	.zero		1


	//   ....[5]....
        /*0110*/ 	.word	0x00000290
        /*0114*/ 	.word	0x000000ff
        /*0118*/ 	.word	0x00000038
        /*011c*/ 	.short	0x0100
        /*011e*/ 	.byte	0x08
	.zero		1


	//   ....[6]....
        /*0120*/ 	.word	0x000002a0
        /*0124*/ 	.word	0x000000ff
        /*0128*/ 	.word	0x00000018
        /*012c*/ 	.short	0x0100
        /*012e*/ 	.byte	0x08
	.zero		1


	//   ....[7]....
        /*0130*/ 	.word	0x000002b0
        /*0134*/ 	.word	0x000000ff
        /*0138*/ 	.word	0x00000040
        /*013c*/ 	.short	0x0100
        /*013e*/ 	.byte	0x08
	.zero		1


	//   ....[8]....
        /*0140*/ 	.word	0x000002c0
        /*0144*/ 	.word	0x000000ff
        /*0148*/ 	.word	0x00000020
        /*014c*/ 	.short	0x0100
        /*014e*/ 	.byte	0x08
	.zero		1


	//   ....[9]....
        /*0150*/ 	.word	0x000002d0
        /*0154*/ 	.word	0x000000ff
        /*0158*/ 	.word	0x00000048
        /*015c*/ 	.short	0x0100
        /*015e*/ 	.byte	0x08
	.zero		1


	//   ....[10]....
        /*0160*/ 	.word	0x000005e0
        /*0164*/ 	.word	0x000000ff
        /*0168*/ 	.word	0x00000080
        /*016c*/ 	.short	0x0100
        /*016e*/ 	.byte	0x08
	.zero		1


	//   ....[11]....
        /*0170*/ 	.word	0x00000650
        /*0174*/ 	.word	0x000000ff
        /*0178*/ 	.word	0x00000088
        /*017c*/ 	.short	0x0100
        /*017e*/ 	.byte	0x08
	.zero		1


	//   ....[12]....
        /*0180*/ 	.word	0x00000670
        /*0184*/ 	.word	0x000000ff
        /*0188*/ 	.word	0x00000060
        /*018c*/ 	.short	0x0100
        /*018e*/ 	.byte	0x09
	.zero		1


	//   ....[13]....
        /*0190*/ 	.word	0x00000680
        /*0194*/ 	.word	0x000000ff
        /*0198*/ 	.word	0x00000068
        /*019c*/ 	.short	0x0100
        /*019e*/ 	.byte	0x09
	.zero		1


	//   ....[14]....
        /*01a0*/ 	.word	0x00000690
        /*01a4*/ 	.word	0x000000ff
        /*01a8*/ 	.word	0x00000070
        /*01ac*/ 	.short	0x0100
        /*01ae*/ 	.byte	0x09
	.zero		1


	//   ....[15]....
        /*01b0*/ 	.word	0x000006a0
        /*01b4*/ 	.word	0x000000ff
        /*01b8*/ 	.word	0x00000078
        /*01bc*/ 	.short	0x0100
        /*01be*/ 	.byte	0x09
	.zero		1


	//   ....[16]....
        /*01c0*/ 	.word	0x00001570
        /*01c4*/ 	.word	0x000000ff
        /*01c8*/ 	.word	0xfffffff8
        /*01cc*/ 	.short	0x010a
        /*01ce*/ 	.byte	0x2b
	.zero		1


	//   ....[17]....
        /*01d0*/ 	.word	0x00001740
        /*01d4*/ 	.word	0x00000003
        /*01d8*/ 	.word	0x00000000
        /*01dc*/ 	.short	0x010a
        /*01de*/ 	.byte	0x3f
	.zero		1


	//   ....[18]....
        /*01e0*/ 	.word	0x00001780
        /*01e4*/ 	.word	0x00000003
        /*01e8*/ 	.word	0x00000000
        /*01ec*/ 	.short	0x010a
        /*01ee*/ 	.byte	0x3f
	.zero		1


	//   ....[19]....
        /*01f0*/ 	.word	0x00002e40
        /*01f4*/ 	.word	0x000000ff
        /*01f8*/ 	.word	0x00000000
        /*01fc*/ 	.short	0x010a
        /*01fe*/ 	.byte	0x06
	.zero		1


	//   ....[20]....
        /*0200*/ 	.word	0x00002e80
        /*0204*/ 	.word	0x000000ff
        /*0208*/ 	.word	0x00000000
        /*020c*/ 	.short	0x010a
        /*020e*/ 	.byte	0x06
	.zero		1


	//   ....[21]....
        /*0210*/ 	.word	0x000044a0
        /*0214*/ 	.word	0x000000ff
        /*0218*/ 	.word	0x00000000
        /*021c*/ 	.short	0x0101
        /*021e*/ 	.byte	0x06
	.zero		1


	//   ....[22]....
        /*0220*/ 	.word	0x000045a0
        /*0224*/ 	.word	0x00000003
        /*0228*/ 	.word	0x00000000
        /*022c*/ 	.short	0x0101
        /*022e*/ 	.byte	0x29
	.zero		1


	//   ....[23]....
        /*0230*/ 	.word	0x00004670
        /*0234*/ 	.word	0x000000ff
        /*0238*/ 	.word	0x00000000
        /*023c*/ 	.short	0x0101
        /*023e*/ 	.byte	0x06
	.zero		1


	//   ....[24]....
        /*0240*/ 	.word	0x000046e0
        /*0244*/ 	.word	0x000000ff
        /*0248*/ 	.word	0x00000008
        /*024c*/ 	.short	0x010a
        /*024e*/ 	.byte	0x2b
	.zero		1


	//   ....[25]....
        /*0250*/ 	.word	0x00007890
        /*0254*/ 	.word	0x00000000
        /*0258*/ 	.word	0x00000000
        /*025c*/ 	.short	0x0101
        /*025e*/ 	.byte	0x29
	.zero		1


	//   ....[26]....
        /*0260*/ 	.word	0x00008160
        /*0264*/ 	.word	0x0000000b
        /*0268*/ 	.word	0x00000028
        /*026c*/ 	.short	0x010a
        /*026e*/ 	.byte	0x3f
	.zero		1


	//   ....[27]....
        /*0270*/ 	.word	0x000085e0
        /*0274*/ 	.word	0x00000006
        /*0278*/ 	.word	0x00000088
        /*027c*/ 	.short	0x0101
        /*027e*/ 	.byte	0x3f
	.zero		1


	//   ....[28]....
        /*0280*/ 	.word	0x00008d00
        /*0284*/ 	.word	0x00000007
        /*0288*/ 	.word	0x00000000
        /*028c*/ 	.short	0x010a
        /*028e*/ 	.byte	0x3f
	.zero		1


	//   ....[29]....
        /*0290*/ 	.word	0x00008d80
        /*0294*/ 	.word	0x00000006
        /*0298*/ 	.word	0x00000000
        /*029c*/ 	.short	0x010a
        /*029e*/ 	.byte	0x3f
	.zero		1


	//   ....[30]....
        /*02a0*/ 	.word	0x00008e10
        /*02a4*/ 	.word	0x00000007
        /*02a8*/ 	.word	0x00000000
        /*02ac*/ 	.short	0x010a
        /*02ae*/ 	.byte	0x3f
	.zero		1


	//   ....[31]....
        /*02b0*/ 	.word	0x00008ea0
        /*02b4*/ 	.word	0x00000006
        /*02b8*/ 	.word	0x00000000
        /*02bc*/ 	.short	0x010a
        /*02be*/ 	.byte	0x3f
	.zero		1


	//   ....[32]....
        /*02c0*/ 	.word	0x00008f30
        /*02c4*/ 	.word	0x00000005
        /*02c8*/ 	.word	0x00000000
        /*02cc*/ 	.short	0x010a
        /*02ce*/ 	.byte	0x3f
	.zero		1


	//   ....[33]....
        /*02d0*/ 	.word	0x00008fa0
        /*02d4*/ 	.word	0x00000003
        /*02d8*/ 	.word	0xfffffff8
        /*02dc*/ 	.short	0x010a
        /*02de*/ 	.byte	0x3f
	.zero		1


	//   ....[34]....
        /*02e0*/ 	.word	0x00008ff0
        /*02e4*/ 	.word	0x00000003
        /*02e8*/ 	.word	0x00000000
        /*02ec*/ 	.short	0x010a
        /*02ee*/ 	.byte	0x3f
	.zero		1


	//   ....[35]....
        /*02f0*/ 	.word	0x00009050
        /*02f4*/ 	.word	0x00000004
        /*02f8*/ 	.word	0x00000000
        /*02fc*/ 	.short	0x010a
        /*02fe*/ 	.byte	0x3f
	.zero		1


	//   ....[36]....
        /*0300*/ 	.word	0x000090b0
        /*0304*/ 	.word	0x00000003
        /*0308*/ 	.word	0x00000008
        /*030c*/ 	.short	0x010a
        /*030e*/ 	.byte	0x3f
	.zero		1


	//   ....[37]....
        /*0310*/ 	.word	0x00009180
        /*0314*/ 	.word	0x0000000b
        /*0318*/ 	.word	0x00000028
        /*031c*/ 	.short	0x010a
        /*031e*/ 	.byte	0x3f
	.zero		1


	//   ....[38]....
        /*0320*/ 	.word	0x00009250
        /*0324*/ 	.word	0x00000007
        /*0328*/ 	.word	0x00000000
        /*032c*/ 	.short	0x010a
        /*032e*/ 	.byte	0x3f
	.zero		1


	//   ....[39]....
        /*0330*/ 	.word	0x000092a0
        /*0334*/ 	.word	0x00000006
        /*0338*/ 	.word	0x00000000
        /*033c*/ 	.short	0x010a
        /*033e*/ 	.byte	0x3f
	.zero		1


	//   ....[40]....
        /*0340*/ 	.word	0x000092f0
        /*0344*/ 	.word	0x00000007
        /*0348*/ 	.word	0x00000000
        /*034c*/ 	.short	0x010a
        /*034e*/ 	.byte	0x3f
	.zero		1


	//   ....[41]....
        /*0350*/ 	.word	0x00009340
        /*0354*/ 	.word	0x00000006
        /*0358*/ 	.word	0x00000000
        /*035c*/ 	.short	0x010a
        /*035e*/ 	.byte	0x3f
	.zero		1


	//----- nvinfo : EIATTR_NUM_MBARRIERS
	.align		4
.L_37:
        /*0360*/ 	.byte	0x03, 0x38
        /*0362*/ 	.short	0x0010


	//----- nvinfo : EIATTR_EXIT_INSTR_OFFSETS
	.align		4
        /*0364*/ 	.byte	0x04, 0x1c
        /*0366*/ 	.short	(.L_39 - .L_38)


	//   ....[0]....
.L_38:
        /*0368*/ 	.word	0x000011a0


	//   ....[1]....
        /*036c*/ 	.word	0x00001200


	//   ....[2]....
        /*0370*/ 	.word	0x00007e90


	//   ....[3]....
        /*0374*/ 	.word	0x00007ec0


	//   ....[4]....
        /*0378*/ 	.word	0x00008f80


	//----- nvinfo : EIATTR_MAX_THREADS
	.align		4
.L_39:
        /*037c*/ 	.byte	0x04, 0x05
        /*037e*/ 	.short	(.L_41 - .L_40)
.L_40:
        /*0380*/ 	.word	0x00000180
        /*0384*/ 	.word	0x00000001
        /*0388*/ 	.word	0x00000001


	//----- nvinfo : EIATTR_CRS_STACK_SIZE
	.align		4
.L_41:
        /*038c*/ 	.byte	0x04, 0x1e
        /*038e*/ 	.short	(.L_43 - .L_42)
.L_42:
        /*0390*/ 	.word	0x00000000


	//----- nvinfo : EIATTR_CBANK_PARAM_SIZE
	.align		4
.L_43:
        /*0394*/ 	.byte	0x03, 0x19
        /*0396*/ 	.short	0x0470


	//----- nvinfo : EIATTR_PARAM_CBANK
	.align		4
        /*0398*/ 	.byte	0x04, 0x0a
        /*039a*/ 	.short	(.L_45 - .L_44)
	.align		4
.L_44:
        /*039c*/ 	.word	index@(.nv.constant0._ZN7cutlass13device_kernelINS_4gemm6kernel13GemmUniversalIN4cute5tupleIJiiiiEEENS1_10collective13CollectiveMmaINS1_34MainloopSm90TmaGmmaWarpSpecializedILi5ENS5_IJNS4_1CILi1EEESB_SB_EEENS1_32KernelTmaWarpSpecializedPingpongEEENS5_IJNSA_ILi64EEENSA_ILi112EEENSA_ILi256EEEEEEaNS5_IJlSB_lEEEaSJ_NS4_8TiledMMAINS4_8MMA_AtomIJNS4_4SM904GMMA26MMA_64x16x32_S32S8S8_SS_TNEEEENS4_6LayoutISC_NS5_IJNSA_ILi0EEESR_SR_EEEEENS5_IJNS4_10UnderscoreESU_SU_EEEEENS4_13SM90_TMA_LOADENS4_14ComposedLayoutINS4_7SwizzleILi3ELi4ELi3EEENS4_18smem_ptr_flag_bitsILi8EEENSQ_INS5_IJNSA_ILi8EEENSA_ILi128EEEEEENS5_IJS14_SB_EEEEEEEvNS4_8identityESX_S18_vS19_EENS_8epilogue10collective6detail29Sm90TmaWarpSpecializedAdapterINS1C_15DefaultEpilogueIaSJ_SJ_NS1B_6thread17LinearCombinationIaLi1EiiLNS1G_9ScaleType4KindE0ELNS_15FloatRoundStyleE2EaEENS1_15EpilogueDefaultEEEEEvvEEEEvNT_6ParamsE)
        /*03a0*/ 	.short	0x0210
        /*03a2*/ 	.short	0x0470


	//----- nvinfo : EIATTR_SW_WAR
	.align		4
.L_45:
        /*03a4*/ 	.byte	0x04, 0x36
        /*03a6*/ 	.short	(.L_47 - .L_46)
.L_46:
        /*03a8*/ 	.word	0x00000008
.L_47:


//--------------------- .nv.callgraph             --------------------------
	.section	.nv.callgraph,"",@"SHT_CUDA_CALLGRAPH"
	.align	4
	.sectionentsize	8
	.align		4
        /*0000*/ 	.word	0x00000000
	.align		4
        /*0004*/ 	.word	0xffffffff
	.align		4
        /*0008*/ 	.word	index@(_ZN7cutlass13device_kernelINS_4gemm6kernel13GemmUniversalIN4cute5tupleIJiiiiEEENS1_10collective13CollectiveMmaINS1_34MainloopSm90TmaGmmaWarpSpecializedILi5ENS5_IJNS4_1CILi1EEESB_SB_EEENS1_32KernelTmaWarpSpecializedPingpongEEENS5_IJNSA_ILi64EEENSA_ILi112EEENSA_ILi256EEEEEEaNS5_IJlSB_lEEEaSJ_NS4_8TiledMMAINS4_8MMA_AtomIJNS4_4SM904GMMA26MMA_64x16x32_S32S8S8_SS_TNEEEENS4_6LayoutISC_NS5_IJNSA_ILi0EEESR_SR_EEEEENS5_IJNS4_10UnderscoreESU_SU_EEEEENS4_13SM90_TMA_LOADENS4_14ComposedLayoutINS4_7SwizzleILi3ELi4ELi3EEENS4_18smem_ptr_flag_bitsILi8EEENSQ_INS5_IJNSA_ILi8EEENSA_ILi128EEEEEENS5_IJS14_SB_EEEEEEEvNS4_8identityESX_S18_vS19_EENS_8epilogue10collective6detail29Sm90TmaWarpSpecializedAdapterINS1C_15DefaultEpilogueIaSJ_SJ_NS1B_6thread17LinearCombinationIaLi1EiiLNS1G_9ScaleType4KindE0ELNS_15FloatRoundStyleE2EaEENS1_15EpilogueDefaultEEEEEvvEEEEvNT_6ParamsE)
	.align		4
        /*000c*/ 	.word	index@(__assertfail)
	.align		4
        /*0010*/ 	.word	0x00000000
	.align		4
        /*0014*/ 	.word	0xfffffffe
	.align		4
        /*0018*/ 	.word	0x00000000
	.align		4
        /*001c*/ 	.word	0xfffffffd
	.align		4
        /*0020*/ 	.word	0x00000000
	.align		4
        /*0024*/ 	.word	0xfffffffc


//--------------------- .nv.constant4             --------------------------
	.section	.nv.constant4,"a",@progbits
	.align	8
	.align		8
.nv.constant4:
        /*0000*/ 	.dword	__assertfail
	.align		8
        /*0008*/ 	.dword	__unnamed_1
	.align		8
        /*0010*/ 	.dword	_ZN39_INTERNAL_0346f2af_4_k_cu_7dfa8a19_98124cuda3std3__45__cpo5beginE
	.align		8
        /*0018*/ 	.dword	_ZN39_INTERNAL_0346f2af_4_k_cu_7dfa8a19_98124cuda3std3__45__cpo3endE
	.align		8
        /*0020*/ 	.dword	_ZN39_INTERNAL_0346f2af_4_k_cu_7dfa8a19_98124cuda3std3__45__cpo6cbeginE
	.align		8
        /*0028*/ 	.dword	_ZN39_INTERNAL_0346f2af_4_k_cu_7dfa8a19_98124cuda3std3__45__cpo4cendE
	.align		8
        /*0030*/ 	.dword	_ZN39_INTERNAL_0346f2af_4_k_cu_7dfa8a19_98124cuda3std3__441_GLOBAL__N__0346f2af_4_k_cu_7dfa8a19_98126ignoreE
	.align		8
        /*0038*/ 	.dword	_ZN39_INTERNAL_0346f2af_4_k_cu_7dfa8a19_98124cuda3std3__419piecewise_constructE
	.align		8
        /*0040*/ 	.dword	_ZN39_INTERNAL_0346f2af_4_k_cu_7dfa8a19_98124cuda3std3__48in_placeE
	.align		8
        /*0048*/ 	.dword	_ZN39_INTERNAL_0346f2af_4_k_cu_7dfa8a19_98124cuda3std6ranges3__45__cpo4swapE
	.align		8
        /*0050*/ 	.dword	_ZN39_INTERNAL_0346f2af_4_k_cu_7dfa8a19_98124cuda3std6ranges3__45__cpo9iter_moveE
	.align		8
        /*0058*/ 	.dword	_ZN39_INTERNAL_0346f2af_4_k_cu_7dfa8a19_98124cute7productE
	.align		8
        /*0060*/ 	.dword	_ZN39_INTERNAL_0346f2af_4_k_cu_7dfa8a19_98124cute1_E
	.align		8
        /*0068*/ 	.dword	$str$22
	.align		8
        /*0070*/ 	.dword	$str$23


//--------------------- .text._ZN7cutlass13device_kernelINS_4gemm6kernel13GemmUniversalIN4cute5tupleIJiiiiEEENS1_10collective13CollectiveMmaINS1_34MainloopSm90TmaGmmaWarpSpecializedILi5ENS5_IJNS4_1CILi1EEESB_SB_EEENS1_32KernelTmaWarpSpecializedPingpongEEENS5_IJNSA_ILi64EEENSA_ILi112EEENSA_ILi256EEEEEEaNS5_IJlSB_lEEEaSJ_NS4_8TiledMMAINS4_8MMA_AtomIJNS4_4SM904GMMA26MMA_64x16x32_S32S8S8_SS_TNEEEENS4_6LayoutISC_NS5_IJNSA_ILi0EEESR_SR_EEEEENS5_IJNS4_10UnderscoreESU_SU_EEEEENS4_13SM90_TMA_LOADENS4_14ComposedLayoutINS4_7SwizzleILi3ELi4ELi3EEENS4_18smem_ptr_flag_bitsILi8EEENSQ_INS5_IJNSA_ILi8EEENSA_ILi128EEEEEENS5_IJS14_SB_EEEEEEEvNS4_8identityESX_S18_vS19_EENS_8epilogue10collective6detail29Sm90TmaWarpSpecializedAdapterINS1C_15DefaultEpilogueIaSJ_SJ_NS1B_6thread17LinearCombinationIaLi1EiiLNS1G_9ScaleType4KindE0ELNS_15FloatRoundStyleE2EaEENS1_15EpilogueDefaultEEEEEvvEEEEvNT_6ParamsE --------------------------
	.section	.text._ZN7cutlass13device_kernelINS_4gemm6kernel13GemmUniversalIN4cute5tupleIJiiiiEEENS1_10collective13CollectiveMmaINS1_34MainloopSm90TmaGmmaWarpSpecializedILi5ENS5_IJNS4_1CILi1EEESB_SB_EEENS1_32KernelTmaWarpSpecializedPingpongEEENS5_IJNSA_ILi64EEENSA_ILi112EEENSA_ILi256EEEEEEaNS5_IJlSB_lEEEaSJ_NS4_8TiledMMAINS4_8MMA_AtomIJNS4_4SM904GMMA26MMA_64x16x32_S32S8S8_SS_TNEEEENS4_6LayoutISC_NS5_IJNSA_ILi0EEESR_SR_EEEEENS5_IJNS4_10UnderscoreESU_SU_EEEEENS4_13SM90_TMA_LOADENS4_14ComposedLayoutINS4_7SwizzleILi3ELi4ELi3EEENS4_18smem_ptr_flag_bitsILi8EEENSQ_INS5_IJNSA_ILi8EEENSA_ILi128EEEEEENS5_IJS14_SB_EEEEEEEvNS4_8identityESX_S18_vS19_EENS_8epilogue10collective6detail29Sm90TmaWarpSpecializedAdapterINS1C_15DefaultEpilogueIaSJ_SJ_NS1B_6thread17LinearCombinationIaLi1EiiLNS1G_9ScaleType4KindE0ELNS_15FloatRoundStyleE2EaEENS1_15EpilogueDefaultEEEEEvvEEEEvNT_6ParamsE,"ax",@progbits
	.align	128
.text._ZN7cutlass13device_kernelINS_4gemm6kernel13GemmUniversalIN4cute5tupleIJiiiiEEENS1_10collective13CollectiveMmaINS1_34MainloopSm90TmaGmmaWarpSpecializedILi5ENS5_IJNS4_1CILi1EEESB_SB_EEENS1_32KernelTmaWarpSpecializedPingpongEEENS5_IJNSA_ILi64EEENSA_ILi112EEENSA_ILi256EEEEEEaNS5_IJlSB_lEEEaSJ_NS4_8TiledMMAINS4_8MMA_AtomIJNS4_4SM904GMMA26MMA_64x16x32_S32S8S8_SS_TNEEEENS4_6LayoutISC_NS5_IJNSA_ILi0EEESR_SR_EEEEENS5_IJNS4_10UnderscoreESU_SU_EEEEENS4_13SM90_TMA_LOADENS4_14ComposedLayoutINS4_7SwizzleILi3ELi4ELi3EEENS4_18smem_ptr_flag_bitsILi8EEENSQ_INS5_IJNSA_ILi8EEENSA_ILi128EEEEEENS5_IJS14_SB_EEEEEEEvNS4_8identityESX_S18_vS19_EENS_8epilogue10collective6detail29Sm90TmaWarpSpecializedAdapterINS1C_15DefaultEpilogueIaSJ_SJ_NS1B_6thread17LinearCombinationIaLi1EiiLNS1G_9ScaleType4KindE0ELNS_15FloatRoundStyleE2EaEENS1_15EpilogueDefaultEEEEEvvEEEEvNT_6ParamsE:
        .type           _ZN7cutlass13device_kernelINS_4gemm6kernel13GemmUniversalIN4cute5tupleIJiiiiEEENS1_10collective13CollectiveMmaINS1_34MainloopSm90TmaGmmaWarpSpecializedILi5ENS5_IJNS4_1CILi1EEESB_SB_EEENS1_32KernelTmaWarpSpecializedPingpongEEENS5_IJNSA_ILi64EEENSA_ILi112EEENSA_ILi256EEEEEEaNS5_IJlSB_lEEEaSJ_NS4_8TiledMMAINS4_8MMA_AtomIJNS4_4SM904GMMA26MMA_64x16x32_S32S8S8_SS_TNEEEENS4_6LayoutISC_NS5_IJNSA_ILi0EEESR_SR_EEEEENS5_IJNS4_10UnderscoreESU_SU_EEEEENS4_13SM90_TMA_LOADENS4_14ComposedLayoutINS4_7SwizzleILi3ELi4ELi3EEENS4_18smem_ptr_flag_bitsILi8EEENSQ_INS5_IJNSA_ILi8EEENSA_ILi128EEEEEENS5_IJS14_SB_EEEEEEEvNS4_8identityESX_S18_vS19_EENS_8epilogue10collective6detail29Sm90TmaWarpSpecializedAdapterINS1C_15DefaultEpilogueIaSJ_SJ_NS1B_6thread17LinearCombinationIaLi1EiiLNS1G_9ScaleType4KindE0ELNS_15FloatRoundStyleE2EaEENS1_15EpilogueDefaultEEEEEvvEEEEvNT_6ParamsE,@function
        .size           _ZN7cutlass13device_kernelINS_4gemm6kernel13GemmUniversalIN4cute5tupleIJiiiiEEENS1_10collective13CollectiveMmaINS1_34MainloopSm90TmaGmmaWarpSpecializedILi5ENS5_IJNS4_1CILi1EEESB_SB_EEENS1_32KernelTmaWarpSpecializedPingpongEEENS5_IJNSA_ILi64EEENSA_ILi112EEENSA_ILi256EEEEEEaNS5_IJlSB_lEEEaSJ_NS4_8TiledMMAINS4_8MMA_AtomIJNS4_4SM904GMMA26MMA_64x16x32_S32S8S8_SS_TNEEEENS4_6LayoutISC_NS5_IJNSA_ILi0EEESR_SR_EEEEENS5_IJNS4_10UnderscoreESU_SU_EEEEENS4_13SM90_TMA_LOADENS4_14ComposedLayoutINS4_7SwizzleILi3ELi4ELi3EEENS4_18smem_ptr_flag_bitsILi8EEENSQ_INS5_IJNSA_ILi8EEENSA_ILi128EEEEEENS5_IJS14_SB_EEEEEEEvNS4_8identityESX_S18_vS19_EENS_8epilogue10collective6detail29Sm90TmaWarpSpecializedAdapterINS1C_15DefaultEpilogueIaSJ_SJ_NS1B_6thread17LinearCombinationIaLi1EiiLNS1G_9ScaleType4KindE0ELNS_15FloatRoundStyleE2EaEENS1_15EpilogueDefaultEEEEEvvEEEEvNT_6ParamsE,(.L_x_187 - _ZN7cutlass13device_kernelINS_4gemm6kernel13GemmUniversalIN4cute5tupleIJiiiiEEENS1_10collective13CollectiveMmaINS1_34MainloopSm90TmaGmmaWarpSpecializedILi5ENS5_IJNS4_1CILi1EEESB_SB_EEENS1_32KernelTmaWarpSpecializedPingpongEEENS5_IJNSA_ILi64EEENSA_ILi112EEENSA_ILi256EEEEEEaNS5_IJlSB_lEEEaSJ_NS4_8TiledMMAINS4_8MMA_AtomIJNS4_4SM904GMMA26MMA_64x16x32_S32S8S8_SS_TNEEEENS4_6LayoutISC_NS5_IJNSA_ILi0EEESR_SR_EEEEENS5_IJNS4_10UnderscoreESU_SU_EEEEENS4_13SM90_TMA_LOADENS4_14ComposedLayoutINS4_7SwizzleILi3ELi4ELi3EEENS4_18smem_ptr_flag_bitsILi8EEENSQ_INS5_IJNSA_ILi8EEENSA_ILi128EEEEEENS5_IJS14_SB_EEEEEEEvNS4_8identityESX_S18_vS19_EENS_8epilogue10collective6detail29Sm90TmaWarpSpecializedAdapterINS1C_15DefaultEpilogueIaSJ_SJ_NS1B_6thread17LinearCombinationIaLi1EiiLNS1G_9ScaleType4KindE0ELNS_15FloatRoundStyleE2EaEENS1_15EpilogueDefaultEEEEEvvEEEEvNT_6ParamsE)
        .other          _ZN7cutlass13device_kernelINS_4gemm6kernel13GemmUniversalIN4cute5tupleIJiiiiEEENS1_10collective13CollectiveMmaINS1_34MainloopSm90TmaGmmaWarpSpecializedILi5ENS5_IJNS4_1CILi1EEESB_SB_EEENS1_32KernelTmaWarpSpecializedPingpongEEENS5_IJNSA_ILi64EEENSA_ILi112EEENSA_ILi256EEEEEEaNS5_IJlSB_lEEEaSJ_NS4_8TiledMMAINS4_8MMA_AtomIJNS4_4SM904GMMA26MMA_64x16x32_S32S8S8_SS_TNEEEENS4_6LayoutISC_NS5_IJNSA_ILi0EEESR_SR_EEEEENS5_IJNS4_10UnderscoreESU_SU_EEEEENS4_13SM90_TMA_LOADENS4_14ComposedLayoutINS4_7SwizzleILi3ELi4ELi3EEENS4_18smem_ptr_flag_bitsILi8EEENSQ_INS5_IJNSA_ILi8EEENSA_ILi128EEEEEENS5_IJS14_SB_EEEEEEEvNS4_8identityESX_S18_vS19_EENS_8epilogue10collective6detail29Sm90TmaWarpSpecializedAdapterINS1C_15DefaultEpilogueIaSJ_SJ_NS1B_6thread17LinearCombinationIaLi1EiiLNS1G_9ScaleType4KindE0ELNS_15FloatRoundStyleE2EaEENS1_15EpilogueDefaultEEEEEvvEEEEvNT_6ParamsE,@"STO_CUDA_ENTRY STV_DEFAULT"
_ZN7cutlass13device_kernelINS_4gemm6kernel13GemmUniversalIN4cute5tupleIJiiiiEEENS1_10collective13CollectiveMmaINS1_34MainloopSm90TmaGmmaWarpSpecializedILi5ENS5_IJNS4_1CILi1EEESB_SB_EEENS1_32KernelTmaWarpSpecializedPingpongEEENS5_IJNSA_ILi64EEENSA_ILi112EEENSA_ILi256EEEEEEaNS5_IJlSB_lEEEaSJ_NS4_8TiledMMAINS4_8MMA_AtomIJNS4_4SM904GMMA26MMA_64x16x32_S32S8S8_SS_TNEEEENS4_6LayoutISC_NS5_IJNSA_ILi0EEESR_SR_EEEEENS5_IJNS4_10UnderscoreESU_SU_EEEEENS4_13SM90_TMA_LOADENS4_14ComposedLayoutINS4_7SwizzleILi3ELi4ELi3EEENS4_18smem_ptr_flag_bitsILi8EEENSQ_INS5_IJNSA_ILi8EEENSA_ILi128EEEEEENS5_IJS14_SB_EEEEEEEvNS4_8identityESX_S18_vS19_EENS_8epilogue10collective6detail29Sm90TmaWarpSpecializedAdapterINS1C_15DefaultEpilogueIaSJ_SJ_NS1B_6thread17LinearCombinationIaLi1EiiLNS1G_9ScaleType4KindE0ELNS_15FloatRoundStyleE2EaEENS1_15EpilogueDefaultEEEEEvvEEEEvNT_6ParamsE:
[----:B------:R-:W0:Y:S02]  /*0000*/  LDC R1, c[0x0][0x28] ;  /* 0x00000a00ff017b82 */ /* 0x000e240000000800 */
[----:B0-----:R-:W-:Y:S01]  /*0010*/  VIADD R1, R1, 0xfffffff8 ;  /* 0xfffffff801017836 */ /* 0x001fe20000000000 */
[----:B------:R-:W0:Y:S01]  /*0020*/  S2R R5, SR_TID.X ;  /* 0x0000000000057919 */ /* 0x000e220000002100 */
[----:B------:R-:W-:Y:S01]  /*0030*/  ELECT P0, URZ, PT ;  /* 0x00000000003f782f */ /* 0x000fe20003800000 */
[----:B------:R-:W-:Y:S01]  /*0040*/  BSSY B0, `(.L_x_0) ;  /* 0x000000f000007945 */ /* 0x000fe20003800000 */
[--C-:B0-----:R-:W-:Y:S02]  /*0050*/  SHF.R.U32.HI R0, RZ, 0x5, R5.reuse ;  /* 0x00000005ff007819 */ /* 0x101fe40000011605 */
[----:B------:R-:W-:-:S03]  /*0060*/  SHF.R.U32.HI R4, RZ, 0x7, R5 ;  /* 0x00000007ff047819 */ /* 0x000fc60000011605 */
[----:B------:R-:W0:Y:S04]  /*0070*/  SHFL.IDX PT, R2, R0, RZ, 0x1f ;  /* 0x00001fff00027589 */ /* 0x000e2800000e0000 */
[----:B------:R1:W2:Y:S01]  /*0080*/  SHFL.IDX PT, R7, R4, RZ, 0x1f ;  /* 0x00001fff04077589 */ /* 0x0002a200000e0000 */
[----:B0-----:R-:W-:-:S13]  /*0090*/  ISETP.NE.OR P0, PT, R2, RZ, !P0 ;  /* 0x000000ff0200720c */ /* 0x001fda0004705670 */
[----:B-12---:R-:W-:Y:S05]  /*00a0*/  @P0 BRA `(.L_x_1) ;  /* 0x0000000000200947 */ /* 0x006fea0003800000 */
[----:B------:R-:W-:Y:S02]  /*00b0*/  ULDC.64 UR4, c[0x0][0x198] ;  /* 0x0000660000047ab9 */ /* 0x000fe40000000a00 */
[----:B------:R-:W-:Y:S02]  /*00c0*/  UIADD3 UR6, UP0, UR4, 0xf0, URZ ;  /* 0x000000f004067890 */ /* 0x000fe4000ff1e03f */
[----:B------:R-:W-:Y:S02]  /*00d0*/  UIADD3 UR4, UP1, UR4, 0x1f0, URZ ;  /* 0x000001f004047890 */ /* 0x000fe4000ff3e03f */
[----:B------:R-:W-:Y:S02]  /*00e0*/  UIADD3.X UR7, URZ, UR5, URZ, UP0, !UPT ;  /* 0x000000053f077290 */ /* 0x000fe400087fe43f */
[----:B------:R-:W-:-:S07]  /*00f0*/  UIADD3.X UR5, URZ, UR5, URZ, UP1, !UPT ;  /* 0x000000053f057290 */ /* 0x000fce0008ffe43f */
[----:B------:R0:W-:Y:S02]  /*0100*/  UTMACCTL.PF [UR6] ;  /* 0x00000000060079b9 */ /* 0x0001e40008040000 */
[----:B------:R0:W-:Y:S02]  /*0110*/  UTMACCTL.PF [UR4] ;  /* 0x00000000040079b9 */ /* 0x0001e40008040000 */
[----:B0-----:R-:W-:Y:S01]  /*0120*/  NOP ;  /* 0x0000000000007918 */ /* 0x001fe20000000000 */
.L_x_1:
[----:B------:R-:W-:Y:S05]  /*0130*/  BSYNC B0 ;  /* 0x0000000000007941 */ /* 0x000fea0003800000 */
.L_x_0:
[----:B------:R-:W0:Y:S02]  /*0140*/  SHFL.IDX PT, R3, R0, RZ, 0x1f ;  /* 0x00001fff00037589 */ /* 0x000e2400000e0000 */
[----:B0-----:R-:W-:-:S13]  /*0150*/  ISETP.NE.AND P0, PT, R3, RZ, PT ;  /* 0x000000ff0300720c */ /* 0x001fda0003f05270 */
[----:B------:R-:W-:Y:S05]  /*0160*/  @P0 BRA `(.L_x_2) ;  /* 0x0000000000600947 */ /* 0x000fea0003800000 */
[----:B------:R-:W0:Y:S01]  /*0170*/  S2UR UR8, SR_CgaCtaId ;  /* 0x00000000000879c3 */ /* 0x000e220000008800 */
[----:B------:R-:W-:Y:S01]  /*0180*/  UMOV UR4, 0x400 ;  /* 0x0000040000047882 */ /* 0x000fe20000000000 */
[----:B------:R-:W-:Y:S01]  /*0190*/  UMOV UR5, 0x1 ;  /* 0x0000000100057882 */ /* 0x000fe20000000000 */
[----:B------:R-:W-:Y:S01]  /*01a0*/  UMOV UR6, 0x80 ;  /* 0x0000008000067882 */ /* 0x000fe20000000000 */
[----:B------:R-:W-:Y:S01]  /*01b0*/  ELECT P0, URZ, PT ;  /* 0x00000000003f782f */ /* 0x000fe20003800000 */
[----:B------:R-:W-:-:S04]  /*01c0*/  UIADD3 UR6, -UR6, 0x100000, URZ ;  /* 0x0010000006067890 */ /* 0x000fc8000fffe13f */
[----:B------:R-:W-:Y:S02]  /*01d0*/  USHF.L.U32 UR7, UR6, 0xb, URZ ;  /* 0x0000000b06077899 */ /* 0x000fe4000800063f */
[----:B------:R-:W-:Y:S02]  /*01e0*/  USHF.L.U32 UR6, UR6, 0x1, URZ ;  /* 0x0000000106067899 */ /* 0x000fe4000800063f */
[----:B0-----:R-:W-:Y:S02]  /*01f0*/  ULEA UR8, UR8, UR4, 0x18 ;  /* 0x0000000408087291 */ /* 0x001fe4000f8ec03f */
[----:B------:R-:W-:-:S04]  /*0200*/  UIADD3 UR4, -UR5, 0x100000, URZ ;  /* 0x0010000005047890 */ /* 0x000fc8000fffe13f */
[----:B------:R-:W-:Y:S02]  /*0210*/  USHF.L.U32 UR5, UR4, 0xb, URZ ;  /* 0x0000000b04057899 */ /* 0x000fe4000800063f */
[----:B------:R-:W-:Y:S01]  /*0220*/  USHF.L.U32 UR4, UR4, 0x1, URZ ;  /* 0x0000000104047899 */ /* 0x000fe2000800063f */
[----:B------:R-:W0:Y:S11]  /*0230*/  FENCE.VIEW.ASYNC.S ;  /* 0x00000000000073c6 */ /* 0x000e360000000000 */
[----:B0-----:R0:W1:Y:S01]  /*0240*/  SYNCS.EXCH.64 URZ, [UR8], UR4 ;  /* 0x00000004083f75b2 */ /* 0x0010620008000100 */
[----:B------:R0:W2:Y:S01]  /*0250*/  SYNCS.EXCH.64 URZ, [UR8+0x28], UR6 ;  /* 0x00002806083f75b2 */ /* 0x0000a20008000100 */
[----:B------:R0:W3:Y:S01]  /*0260*/  SYNCS.EXCH.64 URZ, [UR8+0x8], UR4 ;  /* 0x00000804083f75b2 */ /* 0x0000e20008000100 */
[----:B------:R0:W4:Y:S01]  /*0270*/  SYNCS.EXCH.64 URZ, [UR8+0x30], UR6 ;  /* 0x00003006083f75b2 */ /* 0x0001220008000100 */
[----:B------:R0:W0:Y:S01]  /*0280*/  SYNCS.EXCH.64 URZ, [UR8+0x10], UR4 ;  /* 0x00001004083f75b2 */ /* 0x0000220008000100 */
[----:B------:R0:W0:Y:S01]  /*0290*/  SYNCS.EXCH.64 URZ, [UR8+0x38], UR6 ;  /* 0x00003806083f75b2 */ /* 0x0000220008000100 */
[----:B------:R0:W0:Y:S01]  /*02a0*/  SYNCS.EXCH.64 URZ, [UR8+0x18], UR4 ;  /* 0x00001804083f75b2 */ /* 0x0000220008000100 */
[----:B------:R0:W0:Y:S01]  /*02b0*/  SYNCS.EXCH.64 URZ, [UR8+0x40], UR6 ;  /* 0x00004006083f75b2 */ /* 0x0000220008000100 */
[----:B------:R0:W0:Y:S01]  /*02c0*/  SYNCS.EXCH.64 URZ, [UR8+0x20], UR4 ;  /* 0x00002004083f75b2 */ /* 0x0000220008000100 */
[----:B------:R0:W0:Y:S01]  /*02d0*/  SYNCS.EXCH.64 URZ, [UR8+0x48], UR6 ;  /* 0x00004806083f75b2 */ /* 0x0000220008000100 */
[----:B------:R-:W-:Y:S01]  /*02e0*/  NOP ;  /* 0x0000000000007918 */ /* 0x000fe20000000000 */
.L_x_2:
[----:B------:R-:W5:Y:S01]  /*02f0*/  SHFL.IDX PT, R6, R0, RZ, 0x1f ;  /* 0x00001fff00067589 */ /* 0x000f6200000e0000 */
[----:B------:R-:W-:Y:S01]  /*0300*/  ELECT P0, URZ, PT ;  /* 0x00000000003f782f */ /* 0x000fe20003800000 */
[----:B------:R-:W-:Y:S01]  /*0310*/  NOP ;  /* 0x0000000000007918 */ /* 0x000fe20000000000 */
[----:B------:R-:W-:Y:S01]  /*0320*/  ELECT P1, URZ, PT ;  /* 0x00000000003f782f */ /* 0x000fe20003820000 */
[----:B------:R1:W2:Y:S01]  /*0330*/  SHFL.IDX PT, R3, R0, RZ, 0x1f ;  /* 0x00001fff00037589 */ /* 0x0002a200000e0000 */
[----:B0-----:R-:W-:Y:S01]  /*0340*/  UMOV UR4, 0x20 ;  /* 0x0000002000047882 */ /* 0x001fe20000000000 */
[----:B------:R-:W-:Y:S01]  /*0350*/  UMOV UR11, 0x80 ;  /* 0x00000080000b7882 */ /* 0x000fe20000000000 */
[----:B------:R-:W-:Y:S01]  /*0360*/  NOP ;  /* 0x0000000000007918 */ /* 0x000fe20000000000 */
[----:B------:R-:W0:Y:S01]  /*0370*/  SHFL.IDX PT, R4, R4, RZ, 0x1f ;  /* 0x00001fff04047589 */ /* 0x000e2200000e0000 */
[C---:B------:R-:W-:Y:S01]  /*0380*/  VIADD R31, R7.reuse, 0xffffffff ;  /* 0xffffffff071f7836 */ /* 0x040fe20000000000 */
[----:B------:R-:W-:Y:S01]  /*0390*/  ULDC.64 UR48, c[0x0][0x208] ;  /* 0x0000820000307ab9 */ /* 0x000fe20000000a00 */
[----:B------:R-:W-:-:S02]  /*03a0*/  ISETP.NE.AND P2, PT, R7, RZ, PT ;  /* 0x000000ff0700720c */ /* 0x000fc40003f45270 */
[----:B-1----:R-:W-:Y:S02]  /*03b0*/  SHF.R.S32.HI R0, RZ, 0x1f, R5 ;  /* 0x0000001fff007819 */ /* 0x002fe40000011405 */
[----:B------:R-:W-:Y:S02]  /*03c0*/  ISETP.GE.U32.AND P3, PT, R31, 0x2, PT ;  /* 0x000000021f00780c */ /* 0x000fe40003f66070 */
[----:B------:R-:W-:-:S04]  /*03d0*/  LEA.HI R0, R0, R5, RZ, 0x7 ;  /* 0x0000000500007211 */ /* 0x000fc800078f38ff */
[----:B------:R-:W-:Y:S02]  /*03e0*/  LOP3.LUT R0, R0, 0xffffff80, RZ, 0xc0, !PT ;  /* 0xffffff8000007812 */ /* 0x000fe400078ec0ff */
[----:B-----5:R-:W-:Y:S02]  /*03f0*/  ISETP.NE.OR P0, PT, R6, RZ, !P0 ;  /* 0x000000ff0600720c */ /* 0x020fe40004705670 */
[----:B--2---:R-:W-:Y:S02]  /*0400*/  ISETP.NE.OR P1, PT, R3, RZ, !P1 ;  /* 0x000000ff0300720c */ /* 0x004fe40004f25670 */
[----:B------:R-:W-:Y:S02]  /*0410*/  SHF.R.S32.HI R3, RZ, 0x1f, R2 ;  /* 0x0000001fff037819 */ /* 0x000fe40000011402 */
[----:B0-----:R-:W-:Y:S01]  /*0420*/  R2UR UR43, R4 ;  /* 0x00000000042b72ca */ /* 0x001fe200000e0000 */
[----:B------:R-:W-:Y:S01]  /*0430*/  IMAD.IADD R4, R5, 0x1, -R0 ;  /* 0x0000000105047824 */ /* 0x000fe200078e0a00 */
[----:B------:R-:W-:-:S05]  /*0440*/  LEA.HI R3, R3, R2, RZ, 0x2 ;  /* 0x0000000203037211 */ /* 0x000fca00078f10ff */
[----:B------:R-:W-:Y:S01]  /*0450*/  VOTEU.ALL UP0, P0 ;  /* 0x00000000003f7886 */ /* 0x000fe20000000000 */
[----:B------:R-:W-:Y:S01]  /*0460*/  LOP3.LUT R3, R3, 0xfffffffc, RZ, 0xc0, !PT ;  /* 0xfffffffc03037812 */ /* 0x000fe200078ec0ff */
[----:B------:R-:W-:-:S03]  /*0470*/  VOTEU.ALL UP1, P1 ;  /* 0x00000000003f7886 */ /* 0x000fc60000820000 */
[----:B------:R-:W0:Y:S01]  /*0480*/  @!UP0 S2UR UR7, SR_CgaCtaId ;  /* 0x00000000000789c3 */ /* 0x000e220000008800 */
[----:B------:R-:W-:Y:S01]  /*0490*/  @!UP0 UMOV UR6, 0x400 ;  /* 0x0000040000068882 */ /* 0x000fe20000000000 */
[----:B------:R-:W-:-:S04]  /*04a0*/  @!UP0 UIADD3 UR4, -UR4, 0x100000, URZ ;  /* 0x0010000004048890 */ /* 0x000fc8000fffe13f */
[----:B------:R-:W-:Y:S02]  /*04b0*/  @!UP0 USHF.L.U32 UR5, UR4, 0xb, URZ ;  /* 0x0000000b04058899 */ /* 0x000fe4000800063f */
[----:B------:R-:W-:Y:S01]  /*04c0*/  @!UP0 USHF.L.U32 UR4, UR4, 0x1, URZ ;  /* 0x0000000104048899 */ /* 0x000fe2000800063f */
[----:B------:R-:W-:Y:S01]  /*04d0*/  IMAD.IADD R14, R2, 0x1, -R3 ;  /* 0x00000001020e7824 */ /* 0x000fe200078e0a03 */
[----:B------:R-:W-:Y:S01]  /*04e0*/  @!UP1 UMOV UR9, 0x400 ;  /* 0x0000040000099882 */ /* 0x000fe20000000000 */
[----:B------:R-:W-:Y:S01]  /*04f0*/  VOTEU.ALL UP2, P1 ;  /* 0x00000000003f7886 */ /* 0x000fe20000840000 */
[----:B------:R-:W-:Y:S01]  /*0500*/  VOTEU.ALL UP3, P1 ;  /* 0x00000000003f7886 */ /* 0x000fe20000860000 */
[----:B------:R-:W-:Y:S01]  /*0510*/  VOTEU.ALL UP4, P1 ;  /* 0x00000000003f7886 */ /* 0x000fe20000880000 */
[----:B------:R-:W1:Y:S01]  /*0520*/  @!UP1 S2UR UR10, SR_CgaCtaId ;  /* 0x00000000000a99c3 */ /* 0x000e620000008800 */
[----:B------:R-:W-:Y:S01]  /*0530*/  VOTEU.ALL UP5, P1 ;  /* 0x00000000003f7886 */ /* 0x000fe200008a0000 */
[----:B0-----:R-:W-:-:S02]  /*0540*/  @!UP0 ULEA UR8, UR7, UR6, 0x18 ;  /* 0x0000000607088291 */ /* 0x001fc4000f8ec03f */
[----:B------:R-:W-:-:S04]  /*0550*/  @!UP1 UIADD3 UR6, -UR11, 0x100000, URZ ;  /* 0x001000000b069890 */ /* 0x000fc8000fffe13f */
[----:B------:R-:W-:Y:S02]  /*0560*/  @!UP1 USHF.L.U32 UR7, UR6, 0xb, URZ ;  /* 0x0000000b06079899 */ /* 0x000fe4000800063f */
[----:B------:R-:W-:Y:S01]  /*0570*/  @!UP1 USHF.L.U32 UR6, UR6, 0x1, URZ ;  /* 0x0000000106069899 */ /* 0x000fe2000800063f */
[----:B------:R-:W-:Y:S01]  /*0580*/  VOTEU.ALL UP0, P0 ;  /* 0x00000000003f7886 */ /* 0x000fe20000000000 */
[----:B-1----:R-:W-:Y:S01]  /*0590*/  @!UP1 ULEA UR9, UR10, UR9, 0x18 ;  /* 0x000000090a099291 */ /* 0x002fe2000f8ec03f */
[----:B------:R-:W-:Y:S02]  /*05a0*/  VOTEU.ALL UP1, P0 ;  /* 0x00000000003f7886 */ /* 0x000fe40000020000 */
[----:B------:R-:W-:Y:S01]  /*05b0*/  ULDC.64 UR10, c[0x0][0x598] ;  /* 0x00016600000a7ab9 */ /* 0x000fe20000000a00 */
[----:B------:R-:W-:Y:S01]  /*05c0*/  ISETP.NE.AND P0, PT, R14, 0x3, PT ;  /* 0x000000030e00780c */ /* 0x000fe20003f05270 */
[----:B------:R-:W0:Y:S02]  /*05d0*/  FENCE.VIEW.ASYNC.S ;  /* 0x00000000000073c6 */ /* 0x000e240000000000 */
[----:B0-----:R0:W3:Y:S01]  /*05e0*/  @!UP0 SYNCS.EXCH.64 URZ, [UR8+0x80], UR4 ;  /* 0x00008004083f85b2 */ /* 0x0010e20008000100 */
[----:B------:R-:W-:-:S02]  /*05f0*/  ISETP.NE.U32.AND P1, PT, RZ, UR10, PT ;  /* 0x0000000aff007c0c */ /* 0x000fc4000bf25070 */
[----:B------:R-:W-:Y:S02]  /*0600*/  ISETP.EQ.OR P0, PT, R14, RZ, !P0 ;  /* 0x000000ff0e00720c */ /* 0x000fe40004702670 */
[----:B------:R-:W-:Y:S02]  /*0610*/  ISETP.NE.AND.EX P1, PT, RZ, UR11, PT, P1 ;  /* 0x0000000bff007c0c */ /* 0x000fe4000bf25310 */
[----:B------:R-:W-:-:S04]  /*0620*/  ISETP.EQ.AND P0, PT, R7, RZ, P0 ;  /* 0x000000ff0700720c */ /* 0x000fc80000702270 */
[----:B------:R-:W-:-:S04]  /*0630*/  SEL R23, RZ, 0x1, !P0 ;  /* 0x00000001ff177807 */ /* 0x000fc80004000000 */
[----:B------:R-:W-:Y:S01]  /*0640*/  SEL R23, R23, 0x2, P3 ;  /* 0x0000000217177807 */ /* 0x000fe20001800000 */
[----:B------:R0:W3:Y:S01]  /*0650*/  @!UP1 SYNCS.EXCH.64 URZ, [UR8+0x88], UR4 ;  /* 0x00008804083f95b2 */ /* 0x0000e20008000100 */
[----:B------:R-:W-:Y:S01]  /*0660*/  NOP ;  /* 0x0000000000007918 */ /* 0x000fe20000000000 */
[----:B------:R0:W3:Y:S01]  /*0670*/  @!UP2 SYNCS.EXCH.64 URZ, [UR9+0x60], UR6 ;  /* 0x00006006093fa5b2 */ /* 0x0000e20008000100 */
[----:B------:R0:W3:Y:S01]  /*0680*/  @!UP3 SYNCS.EXCH.64 URZ, [UR9+0x68], UR6 ;  /* 0x00006806093fb5b2 */ /* 0x0000e20008000100 */
[----:B------:R0:W3:Y:S01]  /*0690*/  @!UP4 SYNCS.EXCH.64 URZ, [UR9+0x70], UR6 ;  /* 0x00007006093fc5b2 */ /* 0x0000e20008000100 */
[----:B------:R0:W3:Y:S01]  /*06a0*/  @!UP5 SYNCS.EXCH.64 URZ, [UR9+0x78], UR6 ;  /* 0x00007806093fd5b2 */ /* 0x0000e20008000100 */
[----:B------:R-:W-:Y:S01]  /*06b0*/  NOP ;  /* 0x0000000000007918 */ /* 0x000fe20000000000 */
[----:B---34-:R-:W-:Y:S06]  /*06c0*/  BAR.SYNC.DEFER_BLOCKING 0x0 ;  /* 0x0000000000007b1d */ /* 0x018fec0000010000 */
[----:B0-----:R-:W-:Y:S05]  /*06d0*/  @!P1 BRA `(.L_x_3) ;  /* 0x00000000001c9947 */ /* 0x001fea0003800000 */
[----:B------:R-:W0:Y:S02]  /*06e0*/  LDC.64 R2, c[0x0][0x598] ;  /* 0x00016600ff027b82 */ /* 0x000e240000000a00 */
[----:B0-----:R-:W2:Y:S02]  /*06f0*/  LDG.E.64 R2, desc[UR48][R2.64] ;  /* 0x0000003002027981 */ /* 0x001ea4000c1e1b00 */
[----:B--2---:R-:W-:-:S04]  /*0700*/  ISETP.NE.U32.AND P0, PT, R2, RZ, PT ;  /* 0x000000ff0200720c */ /* 0x004fc80003f05070 */
[----:B------:R-:W-:-:S13]  /*0710*/  ISETP.NE.AND.EX P0, PT, R3, RZ, PT, P0 ;  /* 0x000000ff0300720c */ /* 0x000fda0003f05300 */
[----:B------:R-:W-:Y:S05]  /*0720*/  @!P0 BRA `(.L_x_3) ;  /* 0x0000000000088947 */ /* 0x000fea0003800000 */
[----:B------:R1:W5:Y:S01]  /*0730*/  LD.E R80, desc[UR48][R2.64] ;  /* 0x0000003002507980 */ /* 0x000362000c101900 */
[----:B------:R-:W-:Y:S05]  /*0740*/  BRA `(.L_x_4) ;  /* 0x0000000000247947 */ /* 0x000fea0003800000 */
.L_x_3:
[----:B------:R-:W-:Y:S02]  /*0750*/  ULDC.64 UR4, c[0x0][0x588] ;  /* 0x0001620000047ab9 */ /* 0x000fe40000000a00 */
[----:B------:R-:W-:-:S04]  /*0760*/  ISETP.NE.U32.AND P0, PT, RZ, UR4, PT ;  /* 0x00000004ff007c0c */ /* 0x000fc8000bf05070 */
[----:B------:R-:W-:-:S13]  /*0770*/  ISETP.NE.AND.EX P0, PT, RZ, UR5, PT, P0 ;  /* 0x00000005ff007c0c */ /* 0x000fda000bf05300 */
[----:B------:R-:W-:Y:S05]  /*0780*/  @!P0 BRA `(.L_x_5) ;  /* 0x00000000000c8947 */ /* 0x000fea0003800000 */
[----:B------:R-:W0:Y:S02]  /*0790*/  LDC.64 R80, c[0x0][0x588] ;  /* 0x00016200ff507b82 */ /* 0x000e240000000a00 */
[----:B0-----:R0:W5:Y:S01]  /*07a0*/  LDG.E R80, desc[UR48][R80.64] ;  /* 0x0000003050507981 */ /* 0x001162000c1e1900 */
[----:B------:R-:W-:Y:S05]  /*07b0*/  BRA `(.L_x_4) ;  /* 0x0000000000087947 */ /* 0x000fea0003800000 */
.L_x_5:
[----:B------:R-:W-:Y:S02]  /*07c0*/  ULDC UR4, c[0x0][0x580] ;  /* 0x0001600000047ab9 */ /* 0x000fe40000000800 */
[----:B------:R-:W-:-:S07]  /*07d0*/  IMAD.U32 R80, RZ, RZ, UR4 ;  /* 0x00000004ff507e24 */ /* 0x000fce000f8e00ff */
.L_x_4:
[----:B------:R-:W-:Y:S02]  /*07e0*/  ULDC.64 UR4, c[0x0][0x5a0] ;  /* 0x0001680000047ab9 */ /* 0x000fe40000000a00 */
[----:B------:R-:W-:-:S04]  /*07f0*/  ISETP.NE.U32.AND P0, PT, RZ, UR4, PT ;  /* 0x00000004ff007c0c */ /* 0x000fc8000bf05070 */
[----:B------:R-:W-:-:S13]  /*0800*/  ISETP.NE.AND.EX P0, PT, RZ, UR5, PT, P0 ;  /* 0x00000005ff007c0c */ /* 0x000fda000bf05300 */
[----:B------:R-:W-:Y:S05]  /*0810*/  @!P0 BRA `(.L_x_6) ;  /* 0x00000000001c8947 */ /* 0x000fea0003800000 */
[----:B-1----:R-:W1:Y:S02]  /*0820*/  LDC.64 R2, c[0x0][0x5a0] ;  /* 0x00016800ff027b82 */ /* 0x002e640000000a00 */
[----:B-1----:R-:W2:Y:S02]  /*0830*/  LDG.E.64 R2, desc[UR48][R2.64] ;  /* 0x0000003002027981 */ /* 0x002ea4000c1e1b00 */
[----:B--2---:R-:W-:-:S04]  /*0840*/  ISETP.NE.U32.AND P0, PT, R2, RZ, PT ;  /* 0x000000ff0200720c */ /* 0x004fc80003f05070 */
[----:B------:R-:W-:-:S13]  /*0850*/  ISETP.NE.AND.EX P0, PT, R3, RZ, PT, P0 ;  /* 0x000000ff0300720c */ /* 0x000fda0003f05300 */
[----:B------:R-:W-:Y:S05]  /*0860*/  @!P0 BRA `(.L_x_6) ;  /* 0x0000000000088947 */ /* 0x000fea0003800000 */
[----:B0-----:R2:W5:Y:S01]  /*0870*/  LD.E R81, desc[UR48][R2.64] ;  /* 0x0000003002517980 */ /* 0x001562000c101900 */
[----:B------:R-:W-:Y:S05]  /*0880*/  BRA `(.L_x_7) ;  /* 0x0000000000247947 */ /* 0x000fea0003800000 */
.L_x_6:
[----:B------:R-:W-:Y:S02]  /*0890*/  ULDC.64 UR4, c[0x0][0x590] ;  /* 0x0001640000047ab9 */ /* 0x000fe40000000a00 */
[----:B------:R-:W-:-:S04]  /*08a0*/  ISETP.NE.U32.AND P0, PT, RZ, UR4, PT ;  /* 0x00000004ff007c0c */ /* 0x000fc8000bf05070 */
[----:B------:R-:W-:-:S13]  /*08b0*/  ISETP.NE.AND.EX P0, PT, RZ, UR5, PT, P0 ;  /* 0x00000005ff007c0c */ /* 0x000fda000bf05300 */
[----:B------:R-:W-:Y:S05]  /*08c0*/  @!P0 BRA `(.L_x_8) ;  /* 0x00000000000c8947 */ /* 0x000fea0003800000 */
[----:B-1----:R-:W0:Y:S02]  /*08d0*/  LDC.64 R2, c[0x0][0x590] ;  /* 0x00016400ff027b82 */ /* 0x002e240000000a00 */
[----:B0-----:R0:W5:Y:S01]  /*08e0*/  LDG.E R81, desc[UR48][R2.64] ;  /* 0x0000003002517981 */ /* 0x001162000c1e1900 */
[----:B------:R-:W-:Y:S05]  /*08f0*/  BRA `(.L_x_7) ;  /* 0x0000000000087947 */ /* 0x000fea0003800000 */
.L_x_8:
[----:B------:R-:W-:Y:S02]  /*0900*/  ULDC UR4, c[0x0][0x584] ;  /* 0x0001610000047ab9 */ /* 0x000fe40000000800 */
[----:B0-----:R-:W-:-:S07]  /*0910*/  IMAD.U32 R81, RZ, RZ, UR4 ;  /* 0x00000004ff517e24 */ /* 0x001fce000f8e00ff */
.L_x_7:
[----:B012---:R-:W0:Y:S01]  /*0920*/  LDC R2, c[0x0][0x65c] ;  /* 0x00019700ff027b82 */ /* 0x007e220000000800 */
[----:B------:R-:W1:Y:S01]  /*0930*/  S2R R15, SR_CTAID.Y ;  /* 0x00000000000f7919 */ /* 0x000e620000002600 */
[----:B------:R-:W-:Y:S01]  /*0940*/  ULDC UR6, c[0x0][0x28c] ;  /* 0x0000a30000067ab9 */ /* 0x000fe20000000800 */
[----:B------:R-:W-:Y:S01]  /*0950*/  ISETP.NE.AND P0, PT, R7, 0x2, PT ;  /* 0x000000020700780c */ /* 0x000fe20003f05270 */
[----:B------:R-:W-:Y:S01]  /*0960*/  UIADD3 UR6, UR6, 0xff, URZ ;  /* 0x000000ff06067890 */ /* 0x000fe2000fffe03f */
[----:B------:R-:W2:Y:S01]  /*0970*/  S2R R6, SR_CTAID.X ;  /* 0x0000000000067919 */ /* 0x000ea20000002500 */
[----:B------:R-:W-:Y:S01]  /*0980*/  UMOV UR36, URZ ;  /* 0x0000003f00247c82 */ /* 0x000fe20008000000 */
[----:B------:R-:W-:Y:S01]  /*0990*/  UMOV UR37, URZ ;  /* 0x0000003f00257c82 */ /* 0x000fe20008000000 */
[----:B------:R-:W-:Y:S01]  /*09a0*/  USHF.R.S32.HI UR7, URZ, 0x1f, UR6 ;  /* 0x0000001f3f077899 */ /* 0x000fe20008011406 */
[----:B------:R-:W-:-:S03]  /*09b0*/  ULDC.64 UR8, c[0x0][0x650] ;  /* 0x0001940000087ab9 */ /* 0x000fc60000000a00 */
[----:B------:R-:W-:-:S04]  /*09c0*/  ULEA.HI UR7, UR7, UR6, URZ, 0x8 ;  /* 0x0000000607077291 */ /* 0x000fc8000f8f403f */
[----:B------:R-:W-:Y:S01]  /*09d0*/  USHF.R.S32.HI UR38, URZ, 0x8, UR7 ;  /* 0x000000083f267899 */ /* 0x000fe20008011407 */
[----:B0-----:R-:W-:-:S13]  /*09e0*/  ISETP.NE.AND P1, PT, R2, 0x1, PT ;  /* 0x000000010200780c */ /* 0x001fda0003f25270 */
[----:B------:R-:W2:Y:S01]  /*09f0*/  @P1 LDC R17, c[0x0][0x10] ;  /* 0x00000400ff111b82 */ /* 0x000ea20000000800 */
[----:B-1----:R-:W-:Y:S02]  /*0a00*/  @P1 IMAD.MOV.U32 R8, RZ, RZ, R15 ;  /* 0x000000ffff081224 */ /* 0x002fe400078e000f */
[----:B------:R-:W-:Y:S02]  /*0a10*/  @P1 IMAD.MOV.U32 R9, RZ, RZ, RZ ;  /* 0x000000ffff091224 */ /* 0x000fe400078e00ff */
[----:B------:R-:W-:-:S03]  /*0a20*/  @P1 IMAD.MOV.U32 R7, RZ, RZ, RZ ;  /* 0x000000ffff071224 */ /* 0x000fc600078e00ff */
[----:B------:R-:W0:Y:S01]  /*0a30*/  @!P1 LDC R3, c[0x0][0xc] ;  /* 0x00000300ff039b82 */ /* 0x000e220000000800 */
[----:B------:R-:W-:Y:S01]  /*0a40*/  ULDC UR4, c[0x0][0xc] ;  /* 0x0000030000047ab9 */ /* 0x000fe20000000800 */
[----:B------:R-:W-:Y:S02]  /*0a50*/  ULDC UR5, c[0x0][0x10] ;  /* 0x0000040000057ab9 */ /* 0x000fe40000000800 */
[----:B------:R-:W-:-:S04]  /*0a60*/  UIMAD.WIDE.U32 UR4, UR4, UR5, URZ ;  /* 0x00000005040472a5 */ /* 0x000fc8000f8e003f */
[----:B------:R-:W1:Y:S01]  /*0a70*/  LDC R0, c[0x0][0x14] ;  /* 0x00000500ff007b82 */ /* 0x000e620000000800 */
[----:B--2---:R-:W-:-:S04]  /*0a80*/  @P1 IMAD.WIDE.U32 R16, R6, R17, R8 ;  /* 0x0000001106101225 */ /* 0x004fc800078e0008 */
[----:B------:R-:W-:Y:S02]  /*0a90*/  @P1 IMAD.IADD R17, R17, 0x1, R7 ;  /* 0x0000000111111824 */ /* 0x000fe400078e0207 */
[----:B------:R-:W-:Y:S02]  /*0aa0*/  IMAD.MOV.U32 R7, RZ, RZ, RZ ;  /* 0x000000ffff077224 */ /* 0x000fe400078e00ff */
[----:B0-----:R-:W-:-:S04]  /*0ab0*/  @!P1 IMAD.WIDE.U32 R8, R3, R15, R6 ;  /* 0x0000000f03089225 */ /* 0x001fc800078e0006 */
[----:B------:R-:W-:Y:S02]  /*0ac0*/  @!P1 IMAD.MOV.U32 R16, RZ, RZ, R8 ;  /* 0x000000ffff109224 */ /* 0x000fe400078e0008 */
[----:B-1----:R-:W-:-:S04]  /*0ad0*/  IMAD.WIDE.U32 R10, R0, UR4, RZ ;  /* 0x00000004000a7c25 */ /* 0x002fc8000f8e00ff */
[----:B------:R-:W-:Y:S01]  /*0ae0*/  IMAD R3, R0, UR5, RZ ;  /* 0x0000000500037c24 */ /* 0x000fe2000f8e02ff */
[----:B------:R0:W-:Y:S01]  /*0af0*/  STL.64 [R1], R10 ;  /* 0x0000000a01007387 */ /* 0x0001e20000100a00 */
[----:B------:R-:W-:Y:S02]  /*0b00*/  @!P1 IMAD.MOV.U32 R17, RZ, RZ, R9 ;  /* 0x000000ffff119224 */ /* 0x000fe400078e0009 */
[----:B------:R-:W-:Y:S01]  /*0b10*/  IMAD.IADD R0, R11, 0x1, R3 ;  /* 0x000000010b007824 */ /* 0x000fe200078e0203 */
[----:B------:R-:W-:Y:S06]  /*0b20*/  @P0 BRA `(.L_x_9) ;  /* 0x0000000000200947 */ /* 0x000fec0003800000 */
[----:B------:R-:W-:Y:S01]  /*0b30*/  UISETP.GE.U32.AND UP0, UPT, UR38, 0x5, UPT ;  /* 0x000000052600788c */ /* 0x000fe2000bf06070 */
[----:B------:R-:W-:Y:S01]  /*0b40*/  IADD3 R16, P0, R16, R10, RZ ;  /* 0x0000000a10107210 */ /* 0x000fe20007f1e0ff */
[----:B------:R-:W-:Y:S01]  /*0b50*/  UIMAD.WIDE.U32 UR4, UR38, -0x33333333, URZ ;  /* 0xcccccccd260478a5 */ /* 0x000fe2000f8e003f */
[----:B------:R-:W-:-:S03]  /*0b60*/  UMOV UR37, URZ ;  /* 0x0000003f00257c82 */ /* 0x000fc60008000000 */
[----:B------:R-:W-:Y:S01]  /*0b70*/  USHF.R.U32.HI UR4, URZ, 0x2, UR5 ;  /* 0x000000023f047899 */ /* 0x000fe20008011605 */
[----:B------:R-:W-:-:S03]  /*0b80*/  IMAD.X R17, R0, 0x1, R17, P0 ;  /* 0x0000000100117824 */ /* 0x000fc600000e0611 */
[----:B------:R-:W-:Y:S02]  /*0b90*/  UIMAD UR36, UR4, -0x5, UR38 ;  /* 0xfffffffb042478a4 */ /* 0x000fe4000f8e0226 */
[----:B------:R-:W-:-:S12]  /*0ba0*/  @UP0 ULOP3.LUT UR37, UR4, 0x1, URZ, 0xc0, !UPT ;  /* 0x0000000104250892 */ /* 0x000fd8000f8ec03f */
.L_x_9:
[----:B------:R-:W-:Y:S01]  /*0bb0*/  ISETP.GE.U32.AND P0, PT, R16, UR8, PT ;  /* 0x0000000810007c0c */ /* 0x000fe2000bf06070 */
[----:B------:R-:W-:Y:S01]  /*0bc0*/  IMAD.MOV.U32 R22, RZ, RZ, -0x1 ;  /* 0xffffffffff167424 */ /* 0x000fe200078e00ff */
[----:B------:R-:W-:Y:S01]  /*0bd0*/  PRMT R3, RZ, 0x7610, R3 ;  /* 0x00007610ff037816 */ /* 0x000fe20000000003 */
[----:B------:R-:W-:Y:S01]  /*0be0*/  IMAD.MOV.U32 R19, RZ, RZ, -0x1 ;  /* 0xffffffffff137424 */ /* 0x000fe200078e00ff */
[----:B------:R-:W-:Y:S01]  /*0bf0*/  ISETP.GE.U32.AND.EX P0, PT, R17, UR9, PT, P0 ;  /* 0x0000000911007c0c */ /* 0x000fe2000bf06100 */
[----:B------:R-:W-:-:S12]  /*0c00*/  IMAD.MOV.U32 R18, RZ, RZ, -0x1 ;  /* 0xffffffffff127424 */ /* 0x000fd800078e00ff */
[----:B------:R-:W-:Y:S05]  /*0c10*/  @P0 BRA `(.L_x_10) ;  /* 0x0000000400580947 */ /* 0x000fea0003800000 */
[----:B------:R-:W1:Y:S01]  /*0c20*/  LDC.64 R20, c[0x0][0x628] ;  /* 0x00018a00ff147b82 */ /* 0x000e620000000a00 */
[----:B------:R-:W-:Y:S02]  /*0c30*/  IMAD.MOV.U32 R8, RZ, RZ, R16 ;  /* 0x000000ffff087224 */ /* 0x000fe400078e0010 */
[----:B------:R-:W-:-:S05]  /*0c40*/  IMAD.MOV.U32 R9, RZ, RZ, R17 ;  /* 0x000000ffff097224 */ /* 0x000fca00078e0011 */
[----:B------:R-:W2:Y:S08]  /*0c50*/  LDC R18, c[0x0][0x630] ;  /* 0x00018c00ff127b82 */ /* 0x000eb00000000800 */
[----:B------:R-:W3:Y:S01]  /*0c60*/  LDC.64 R24, c[0x0][0x620] ;  /* 0x00018800ff187b82 */ /* 0x000ee20000000a00 */
[----:B-1----:R-:W-:-:S04]  /*0c70*/  ISETP.NE.U32.AND P0, PT, R20, RZ, PT ;  /* 0x000000ff1400720c */ /* 0x002fc80003f05070 */
[----:B------:R-:W-:-:S13]  /*0c80*/  ISETP.NE.AND.EX P0, PT, R21, RZ, PT, P0 ;  /* 0x000000ff1500720c */ /* 0x000fda0003f05300 */
[----:B--23--:R-:W-:Y:S05]  /*0c90*/  @!P0 BRA `(.L_x_11) ;  /* 0x0000000000288947 */ /* 0x00cfea0003800000 */
[----:B------:R-:W1:Y:S02]  /*0ca0*/  LDC R3, c[0x0][0x634] ;  /* 0x00018d00ff037b82 */ /* 0x000e640000000800 */
[----:B-1----:R-:W-:-:S05]  /*0cb0*/  IADD3 R3, P0, R16, R3, RZ ;  /* 0x0000000310037210 */ /* 0x002fca0007f1e0ff */
[----:B------:R-:W-:-:S04]  /*0cc0*/  IMAD.X R19, RZ, RZ, R17, P0 ;  /* 0x000000ffff137224 */ /* 0x000fc800000e0611 */
[----:B------:R-:W-:-:S04]  /*0cd0*/  IMAD.WIDE.U32 R8, R19, R20, RZ ;  /* 0x0000001413087225 */ /* 0x000fc800078e00ff */
[----:B0-----:R-:W-:-:S04]  /*0ce0*/  IMAD.WIDE.U32 R10, P0, R3, R21, R8 ;  /* 0x00000015030a7225 */ /* 0x001fc80007800008 */
[----:B------:R-:W-:-:S04]  /*0cf0*/  IMAD.WIDE.U32 R8, R3, R20, RZ ;  /* 0x0000001403087225 */ /* 0x000fc800078e00ff */
[----:B------:R-:W-:Y:S01]  /*0d00*/  IMAD.X R13, RZ, RZ, RZ, P0 ;  /* 0x000000ffff0d7224 */ /* 0x000fe200000e06ff */
[----:B------:R-:W-:Y:S01]  /*0d10*/  IADD3 RZ, P0, R9, R10, RZ ;  /* 0x0000000a09ff7210 */ /* 0x000fe20007f1e0ff */
[----:B------:R-:W-:-:S04]  /*0d20*/  IMAD.MOV.U32 R12, RZ, RZ, R11 ;  /* 0x000000ffff0c7224 */ /* 0x000fc800078e000b */
[----:B------:R-:W-:-:S08]  /*0d30*/  IMAD.WIDE.U32.X R8, R19, R21, R12, P0 ;  /* 0x0000001513087225 */ /* 0x000fd000000e040c */
.L_x_11:
[-CC-:B------:R-:W-:Y:S01]  /*0d40*/  SHF.R.U64 R30, R8, R18.reuse, R9.reuse ;  /* 0x00000012081e7219 */ /* 0x180fe20000001209 */
[----:B------:R-:W1:Y:S01]  /*0d50*/  LDC R12, c[0x0][0x618] ;  /* 0x00018600ff0c7b82 */ /* 0x000e620000000800 */
[----:B------:R-:W-:Y:S01]  /*0d60*/  SHF.R.U32.HI R7, RZ, R18, R9 ;  /* 0x00000012ff077219 */ /* 0x000fe20000011609 */
[----:B------:R-:W-:Y:S01]  /*0d70*/  ULDC UR4, c[0x0][0x150] ;  /* 0x0000540000047ab9 */ /* 0x000fe20000000800 */
[----:B0-----:R-:W-:Y:S02]  /*0d80*/  IADD3 R11, P0, RZ, -R30, RZ ;  /* 0x8000001eff0b7210 */ /* 0x001fe40007f1e0ff */
[----:B------:R-:W-:-:S03]  /*0d90*/  I2FP.F32.U32 R3, R6 ;  /* 0x0000000600037245 */ /* 0x000fc60000201000 */
[----:B------:R-:W0:Y:S01]  /*0da0*/  LDC.64 R26, c[0x0][0x640] ;  /* 0x00019000ff1a7b82 */ /* 0x000e220000000a00 */
[----:B------:R-:W-:Y:S02]  /*0db0*/  IMAD.X R13, RZ, RZ, ~R7, P0 ;  /* 0x000000ffff0d7224 */ /* 0x000fe400000e0e07 */
[----:B------:R-:W-:Y:S01]  /*0dc0*/  FMUL R3, R3, UR4 ;  /* 0x0000000403037c20 */ /* 0x000fe20008400000 */
[----:B------:R-:W-:Y:S01]  /*0dd0*/  IMAD.WIDE.U32 R8, R11, R24, R16 ;  /* 0x000000180b087225 */ /* 0x000fe200078e0010 */
[----:B------:R-:W-:-:S03]  /*0de0*/  ULDC UR4, c[0x0][0x154] ;  /* 0x0000550000047ab9 */ /* 0x000fc60000000800 */
[----:B------:R-:W-:Y:S01]  /*0df0*/  IMAD R10, R13, R24, RZ ;  /* 0x000000180d0a7224 */ /* 0x000fe200078e02ff */
[----:B------:R-:W2:Y:S01]  /*0e00*/  LDC R7, c[0x0][0x144] ;  /* 0x00005100ff077b82 */ /* 0x000ea20000000800 */
[----:B------:R-:W3:Y:S02]  /*0e10*/  F2I.U32.TRUNC.NTZ R3, R3 ;  /* 0x0000000300037305 */ /* 0x000ee4000020f000 */
[----:B------:R-:W-:-:S04]  /*0e20*/  IMAD R11, R11, R25, R10 ;  /* 0x000000190b0b7224 */ /* 0x000fc800078e020a */
[----:B------:R-:W-:Y:S01]  /*0e30*/  IMAD.IADD R9, R9, 0x1, R11 ;  /* 0x0000000109097824 */ /* 0x000fe200078e020b */
[----:B------:R-:W4:Y:S01]  /*0e40*/  LDC R18, c[0x0][0x608] ;  /* 0x00018200ff127b82 */ /* 0x000f220000000800 */
[----:B------:R-:W-:-:S03]  /*0e50*/  IMAD.MOV.U32 R11, RZ, RZ, -0x1 ;  /* 0xffffffffff0b7424 */ /* 0x000fc600078e00ff */
[-C--:B-1----:R-:W-:Y:S02]  /*0e60*/  SHF.R.U64 R22, R8, R12.reuse, R9 ;  /* 0x0000000c08167219 */ /* 0x082fe40000001209 */
[----:B------:R-:W-:Y:S02]  /*0e70*/  I2FP.F32.U32 R8, R15 ;  /* 0x0000000f00087245 */ /* 0x000fe40000201000 */
[----:B------:R-:W1:Y:S01]  /*0e80*/  LDC R24, c[0x0][0x658] ;  /* 0x00019600ff187b82 */ /* 0x000e620000000800 */
[----:B0-----:R-:W-:Y:S01]  /*0e90*/  ISETP.NE.U32.AND P0, PT, R26, RZ, PT ;  /* 0x000000ff1a00720c */ /* 0x001fe20003f05070 */
[----:B---3--:R-:W-:Y:S01]  /*0ea0*/  IMAD.MOV R10, RZ, RZ, -R3 ;  /* 0x000000ffff0a7224 */ /* 0x008fe200078e0a03 */
[----:B------:R-:W-:Y:S01]  /*0eb0*/  SHF.R.U32.HI R9, RZ, R12, R9 ;  /* 0x0000000cff097219 */ /* 0x000fe20000011609 */
[----:B------:R-:W-:Y:S01]  /*0ec0*/  FMUL R8, R8, UR4 ;  /* 0x0000000408087c20 */ /* 0x000fe20008400000 */
[----:B------:R-:W-:-:S03]  /*0ed0*/  ISETP.NE.AND.EX P0, PT, R27, RZ, PT, P0 ;  /* 0x000000ff1b00720c */ /* 0x000fc60003f05300 */
[----:B------:R-:W0:Y:S01]  /*0ee0*/  LDC R20, c[0x0][0x148] ;  /* 0x00005200ff147b82 */ /* 0x000e220000000800 */
[----:B--2---:R-:W-:-:S07]  /*0ef0*/  IMAD R3, R7, R10, R6 ;  /* 0x0000000a07037224 */ /* 0x004fce00078e0206 */
[----:B------:R-:W2:Y:S01]  /*0f00*/  LDC R21, c[0x0][0x600] ;  /* 0x00018000ff157b82 */ /* 0x000ea20000000800 */
[-CC-:B----4-:R-:W-:Y:S02]  /*0f10*/  SHF.R.U64 R32, R22, R18.reuse, R9.reuse ;  /* 0x0000001216207219 */ /* 0x190fe40000001209 */
[----:B------:R-:W-:Y:S01]  /*0f20*/  SHF.R.U32.HI R7, RZ, R18, R9 ;  /* 0x00000012ff077219 */ /* 0x000fe20000011609 */
[----:B------:R-:W-:Y:S01]  /*0f30*/  IMAD.MOV.U32 R9, RZ, RZ, 0x1 ;  /* 0x00000001ff097424 */ /* 0x000fe200078e00ff */
[----:B------:R3:W4:Y:S03]  /*0f40*/  F2I.U32.TRUNC.NTZ R18, R8 ;  /* 0x0000000800127305 */ /* 0x000726000020f000 */
[----:B------:R-:W0:Y:S01]  /*0f50*/  LDC R25, c[0x0][0x648] ;  /* 0x00019200ff197b82 */ /* 0x000e220000000800 */
[-C--:B-1----:R-:W-:Y:S02]  /*0f60*/  SHF.L.U32 R6, R11, R24.reuse, RZ ;  /* 0x000000180b067219 */ /* 0x082fe400000006ff */
[----:B------:R-:W-:-:S02]  /*0f70*/  SHF.R.U64 R34, R32, R24, R7 ;  /* 0x0000001820227219 */ /* 0x000fc40000001207 */
[----:B------:R-:W-:Y:S02]  /*0f80*/  LOP3.LUT R13, RZ, R6, RZ, 0x33, !PT ;  /* 0x00000006ff0d7212 */ /* 0x000fe400078e33ff */
[-C--:B------:R-:W-:Y:S01]  /*0f90*/  SHF.R.U32.HI R7, RZ, R24.reuse, R7 ;  /* 0x00000018ff077219 */ /* 0x080fe20000011607 */
[----:B------:R-:W1:Y:S01]  /*0fa0*/  LDC R29, c[0x0][0x638] ;  /* 0x00018e00ff1d7b82 */ /* 0x000e620000000800 */
[----:B------:R-:W-:Y:S01]  /*0fb0*/  SHF.L.U32 R12, R9, R24, RZ ;  /* 0x00000018090c7219 */ /* 0x000fe200000006ff */
[----:B------:R-:W-:-:S06]  /*0fc0*/  IMAD.MOV.U32 R6, RZ, RZ, R34 ;  /* 0x000000ffff067224 */ /* 0x000fcc00078e0022 */
[----:B------:R-:W0:Y:S01]  /*0fd0*/  LDC R28, c[0x0][0x610] ;  /* 0x00018400ff1c7b82 */ /* 0x000e220000000800 */
[----:B---34-:R-:W-:Y:S05]  /*0fe0*/  @!P0 BRA `(.L_x_12) ;  /* 0x0000000000288947 */ /* 0x018fea0003800000 */
[----:B------:R-:W3:Y:S02]  /*0ff0*/  LDC R11, c[0x0][0x64c] ;  /* 0x00019300ff0b7b82 */ /* 0x000ee40000000800 */
[----:B---3--:R-:W-:-:S05]  /*1000*/  IADD3 R11, P0, R34, R11, RZ ;  /* 0x0000000b220b7210 */ /* 0x008fca0007f1e0ff */
[----:B------:R-:W-:-:S04]  /*1010*/  IMAD.X R19, RZ, RZ, R7, P0 ;  /* 0x000000ffff137224 */ /* 0x000fc800000e0607 */
[----:B------:R-:W-:-:S04]  /*1020*/  IMAD.WIDE.U32 R6, R19, R26, RZ ;  /* 0x0000001a13067225 */ /* 0x000fc800078e00ff */
[----:B------:R-:W-:-:S04]  /*1030*/  IMAD.WIDE.U32 R8, P0, R11, R27, R6 ;  /* 0x0000001b0b087225 */ /* 0x000fc80007800006 */
[----:B------:R-:W-:-:S04]  /*1040*/  IMAD.WIDE.U32 R6, R11, R26, RZ ;  /* 0x0000001a0b067225 */ /* 0x000fc800078e00ff */
[----:B------:R-:W-:Y:S01]  /*1050*/  IMAD.X R11, RZ, RZ, RZ, P0 ;  /* 0x000000ffff0b7224 */ /* 0x000fe200000e06ff */
[----:B------:R-:W-:Y:S01]  /*1060*/  IADD3 RZ, P0, R7, R8, RZ ;  /* 0x0000000807ff7210 */ /* 0x000fe20007f1e0ff */
[----:B------:R-:W-:-:S04]  /*1070*/  IMAD.MOV.U32 R10, RZ, RZ, R9 ;  /* 0x000000ffff0a7224 */ /* 0x000fc800078e0009 */
[----:B------:R-:W-:-:S08]  /*1080*/  IMAD.WIDE.U32.X R6, R19, R27, R10, P0 ;  /* 0x0000001b13067225 */ /* 0x000fd000000e040a */
.L_x_12:
[----:B0-----:R-:W-:Y:S01]  /*1090*/  SHF.R.U64 R6, R6, R25, R7 ;  /* 0x0000001906067219 */ /* 0x001fe20000001207 */
[----:B--2---:R-:W-:Y:S01]  /*10a0*/  VIADD R7, R21, 0xffffffff ;  /* 0xffffffff15077836 */ /* 0x004fe20000000000 */
[----:B------:R-:W-:Y:S01]  /*10b0*/  LOP3.LUT R13, R32, R13, RZ, 0xc0, !PT ;  /* 0x0000000d200d7212 */ /* 0x000fe200078ec0ff */
[----:B------:R-:W-:Y:S02]  /*10c0*/  IMAD.MOV R18, RZ, RZ, -R18 ;  /* 0x000000ffff127224 */ /* 0x000fe400078e0a12 */
[----:B------:R-:W-:Y:S01]  /*10d0*/  IMAD.MOV R8, RZ, RZ, -R6 ;  /* 0x000000ffff087224 */ /* 0x000fe200078e0a06 */
[----:B------:R-:W-:Y:S01]  /*10e0*/  LOP3.LUT R7, R22, R7, RZ, 0xc0, !PT ;  /* 0x0000000716077212 */ /* 0x000fe200078ec0ff */
[----:B------:R-:W-:Y:S02]  /*10f0*/  IMAD R12, R12, R6, R13 ;  /* 0x000000060c0c7224 */ /* 0x000fe400078e020d */
[----:B------:R-:W-:Y:S02]  /*1100*/  @P1 IMAD R3, R20, R18, R15 ;  /* 0x0000001214031224 */ /* 0x000fe400078e020f */
[----:B-1----:R-:W-:-:S02]  /*1110*/  IMAD R6, R8, R29, R34 ;  /* 0x0000001d08067224 */ /* 0x002fc400078e0222 */
[----:B------:R-:W-:Y:S02]  /*1120*/  IMAD R22, R12, R28, R3 ;  /* 0x0000001c0c167224 */ /* 0x000fe400078e0203 */
[----:B------:R-:W-:Y:S02]  /*1130*/  IMAD R7, R6, R21, R7 ;  /* 0x0000001506077224 */ /* 0x000fe400078e0207 */
[----:B------:R-:W-:Y:S02]  /*1140*/  IMAD.MOV.U32 R3, RZ, RZ, 0x1 ;  /* 0x00000001ff037424 */ /* 0x000fe400078e00ff */
[----:B------:R-:W-:Y:S01]  /*1150*/  IMAD.MOV.U32 R18, RZ, RZ, R30 ;  /* 0x000000ffff127224 */ /* 0x000fe200078e001e */
[----:B------:R-:W-:Y:S02]  /*1160*/  SEL R19, R7, R22, !P1 ;  /* 0x0000001607137207 */ /* 0x000fe40004800000 */
[----:B------:R-:W-:-:S07]  /*1170*/  SEL R22, R22, R7, !P1 ;  /* 0x0000000716167207 */ /* 0x000fce0004800000 */
.L_x_10:
[----:B------:R-:W-:Y:S05]  /*1180*/  @!P2 BRA `(.L_x_13) ;  /* 0x0000006c0044a947 */ /* 0x000fea0003800000 */
[----:B------:R-:W-:-:S13]  /*1190*/  ISETP.GT.U32.AND P0, PT, R31, 0x1, PT ;  /* 0x000000011f00780c */ /* 0x000fda0003f04070 */
[----:B------:R-:W-:Y:S05]  /*11a0*/  @P0 EXIT ;  /* 0x000000000000094d */ /* 0x000fea0003800000 */
.L_x_14:
[----:B------:R-:W-:-:S08]  /*11b0*/  NOP ;  /* 0x0000000000007918 */ /* 0x000fd00000000000 */
[----:B------:R-:W1:Y:S02]  /*11c0*/  USETMAXREG.TRY_ALLOC.CTAPOOL UP0, 0xe8 ;  /* 0x000000e8000079c8 */ /* 0x000e640008000600 */
[----:B-1----:R-:W-:-:S13]  /*11d0*/  PLOP3.LUT P0, PT, PT, PT, UP0, 0x80, 0x0 ;  /* 0x000000000000781c */ /* 0x002fda0003f0f008 */
[----:B------:R-:W-:Y:S05]  /*11e0*/  @!P0 BRA `(.L_x_14) ;  /* 0xfffffffc00f08947 */ /* 0x000fea000383ffff */
[----:B------:R-:W-:-:S13]  /*11f0*/  LOP3.LUT P0, RZ, R3, 0xff, RZ, 0xc0, !PT ;  /* 0x000000ff03ff7812 */ /* 0x000fda000780c0ff */
[----:B------:R-:W-:Y:S05]  /*1200*/  @!P0 EXIT ;  /* 0x000000000000894d */ /* 0x000fea0003800000 */
[----:B------:R-:W2:Y:S01]  /*1210*/  LDL.64 R8, [R1] ;  /* 0x0000000001087983 */ /* 0x000ea20000100a00 */
[----:B------:R-:W-:Y:S01]  /*1220*/  SHF.R.S32.HI R3, RZ, 0x1f, R4 ;  /* 0x0000001fff037819 */ /* 0x000fe20000011404 */
[----:B------:R-:W1:Y:S01]  /*1230*/  S2UR UR4, SR_CgaCtaId ;  /* 0x00000000000479c3 */ /* 0x000e620000008800 */
[----:B------:R-:W-:Y:S01]  /*1240*/  UMOV UR40, 0x400 ;  /* 0x0000040000287882 */ /* 0x000fe20000000000 */
[----:B------:R-:W-:Y:S01]  /*1250*/  UISETP.LT.AND UP0, UPT, UR38, 0x1, UPT ;  /* 0x000000012600788c */ /* 0x000fe2000bf01270 */
[CC--:B------:R-:W-:Y:S01]  /*1260*/  LEA.HI R5, R3.reuse, R4.reuse, RZ, 0x2 ;  /* 0x0000000403057211 */ /* 0x0c0fe200078f10ff */
[----:B------:R-:W-:Y:S01]  /*1270*/  UIADD3 UR5, UR43, -0x1, URZ ;  /* 0xffffffff2b057890 */ /* 0x000fe2000fffe03f */
[----:B------:R-:W-:Y:S01]  /*1280*/  LEA.HI R3, R3, R4, RZ, 0x5 ;  /* 0x0000000403037211 */ /* 0x000fe200078f28ff */
[----:B------:R-:W-:Y:S01]  /*1290*/  USEL UR42, UR38, 0x1, UP0 ;  /* 0x00000001262a7887 */ /* 0x000fe20008000000 */
[--C-:B------:R-:W-:Y:S01]  /*12a0*/  SHF.R.S32.HI R82, RZ, 0x2, R5.reuse ;  /* 0x00000002ff527819 */ /* 0x100fe20000011405 */
[----:B------:R-:W3:Y:S01]  /*12b0*/  LDC R86, c[0x0][0x658] ;  /* 0x00019600ff567b82 */ /* 0x000ee20000000800 */
[----:B------:R-:W-:Y:S01]  /*12c0*/  SHF.R.S32.HI R7, RZ, 0x1f, R5 ;  /* 0x0000001fff077819 */ /* 0x000fe20000011405 */
[----:B------:R-:W-:Y:S01]  /*12d0*/  UISETP.NE.AND UP0, UPT, UR5, URZ, UPT ;  /* 0x0000003f0500728c */ /* 0x000fe2000bf05270 */
[----:B------:R-:W-:Y:S01]  /*12e0*/  SHF.R.S32.HI R3, RZ, 0x5, R3 ;  /* 0x00000005ff037819 */ /* 0x000fe20000011403 */
[----:B------:R-:W-:Y:S01]  /*12f0*/  ULDC UR8, c[0x0][0x284] ;  /* 0x0000a10000087ab9 */ /* 0x000fe20000000800 */
[----:B------:R-:W-:Y:S01]  /*1300*/  LEA.HI R7, R7, R82, RZ, 0x3 ;  /* 0x0000005207077211 */ /* 0x000fe200078f18ff */
[----:B------:R-:W-:Y:S01]  /*1310*/  USEL UR7, URZ, 0x1, UP0 ;  /* 0x000000013f077887 */ /* 0x000fe20008000000 */
[----:B------:R-:W-:Y:S01]  /*1320*/  LOP3.LUT R5, R5, 0xfffffffc, RZ, 0xc0, !PT ;  /* 0xfffffffc05057812 */ /* 0x000fe200078ec0ff */
[----:B------:R-:W4:Y:S01]  /*1330*/  LDC R6, c[0x0][0x288] ;  /* 0x0000a200ff067b82 */ /* 0x000f220000000800 */
[----:B------:R-:W-:Y:S01]  /*1340*/  LOP3.LUT R7, R7, 0xfffffff8, RZ, 0xc0, !PT ;  /* 0xfffffff807077812 */ /* 0x000fe200078ec0ff */
[----:B------:R-:W-:-:S02]  /*1350*/  USHF.L.U32 UR39, UR38, 0x1, URZ ;  /* 0x0000000126277899 */ /* 0x000fc4000800063f */
[----:B------:R-:W-:Y:S01]  /*1360*/  IMAD.IADD R5, R4, 0x1, -R5 ;  /* 0x0000000104057824 */ /* 0x000fe200078e0a05 */
[----:B------:R-:W-:Y:S01]  /*1370*/  UIADD3 UR42, -UR42, UR38, URZ ;  /* 0x000000262a2a7290 */ /* 0x000fe2000fffe13f */
[----:B------:R-:W-:Y:S01]  /*1380*/  IMAD.IADD R82, R82, 0x1, -R7 ;  /* 0x0000000152527824 */ /* 0x000fe200078e0a07 */
[----:B-1----:R-:W-:Y:S01]  /*1390*/  ULEA UR40, UR4, UR40, 0x18 ;  /* 0x0000002804287291 */ /* 0x002fe2000f8ec03f */
[----:B------:R-:W-:Y:S01]  /*13a0*/  IMAD.MOV.U32 R7, RZ, RZ, 0x1 ;  /* 0x00000001ff077424 */ /* 0x000fe200078e00ff */
[----:B------:R-:W-:Y:S02]  /*13b0*/  USHF.L.U32 UR4, UR5, 0x3, URZ ;  /* 0x0000000305047899 */ /* 0x000fe4000800063f */
[--C-:B------:R-:W-:Y:S01]  /*13c0*/  SHF.R.S32.HI R83, RZ, 0x1f, R82.reuse ;  /* 0x0000001fff537819 */ /* 0x100fe20000011452 */
[--C-:B------:R-:W-:Y:S01]  /*13d0*/  IMAD R90, R3, -0x10, -R82.reuse ;  /* 0xfffffff0035a7824 */ /* 0x100fe200078e0a52 */
[----:B------:R-:W-:Y:S01]  /*13e0*/  UIADD3 UR5, UR40, 0x14180, URZ ;  /* 0x0001418028057890 */ /* 0x000fe2000fffe03f */
[----:B------:R-:W-:Y:S01]  /*13f0*/  IMAD.SHL.U32 R84, R5, 0x2, RZ ;  /* 0x0000000205547824 */ /* 0x000fe200078e00ff */
[----:B------:R-:W-:Y:S01]  /*1400*/  UIADD3 UR6, UR40, 0x180, URZ ;  /* 0x0000018028067890 */ /* 0x000fe2000fffe03f */
[----:B------:R-:W-:Y:S01]  /*1410*/  IMAD.WIDE R82, R3, 0x10, R82 ;  /* 0x0000001003527825 */ /* 0x000fe200078e0252 */
[----:B------:R-:W-:-:S02]  /*1420*/  USHF.R.U32.HI UR5, URZ, 0x4, UR5 ;  /* 0x000000043f057899 */ /* 0x000fc40008011605 */
[----:B------:R-:W-:Y:S01]  /*1430*/  USHF.R.U32.HI UR6, URZ, 0x4, UR6 ;  /* 0x000000043f067899 */ /* 0x000fe20008011606 */
[----:B------:R-:W-:Y:S01]  /*1440*/  IMAD.MOV.U32 R3, RZ, RZ, -0x1 ;  /* 0xffffffffff037424 */ /* 0x000fe200078e00ff */
[----:B------:R-:W-:Y:S01]  /*1450*/  UIADD3 UR41, UR40, 0x60, URZ ;  /* 0x0000006028297890 */ /* 0x000fe2000fffe03f */
[----:B------:R-:W-:Y:S01]  /*1460*/  IMAD.U32 R92, RZ, RZ, UR7 ;  /* 0x00000007ff5c7e24 */ /* 0x000fe2000f8e00ff */
[----:B------:R-:W-:Y:S01]  /*1470*/  ULOP3.LUT UR4, UR4, 0x8, URZ, 0xc0, !UPT ;  /* 0x0000000804047892 */ /* 0x000fe2000f8ec03f */
[----:B----4-:R-:W-:Y:S01]  /*1480*/  IMAD R87, R5, -0x2, R6 ;  /* 0xfffffffe05577824 */ /* 0x010fe200078e0206 */
[-C--:B---3--:R-:W-:Y:S01]  /*1490*/  SHF.L.U32 R3, R3, R86.reuse, RZ ;  /* 0x0000005603037219 */ /* 0x088fe200000006ff */
[----:B------:R-:W-:Y:S01]  /*14a0*/  ULOP3.LUT UR5, UR5, 0x3fff, URZ, 0xc0, !UPT ;  /* 0x00003fff05057892 */ /* 0x000fe2000f8ec03f */
[----:B------:R-:W-:Y:S01]  /*14b0*/  SHF.L.U32 R86, R7, R86, RZ ;  /* 0x0000005607567219 */ /* 0x000fe200000006ff */
[----:B------:R-:W-:Y:S01]  /*14c0*/  ULOP3.LUT UR6, UR6, 0x3fff, URZ, 0xc0, !UPT ;  /* 0x00003fff06067892 */ /* 0x000fe2000f8ec03f */
[----:B------:R-:W-:Y:S01]  /*14d0*/  LOP3.LUT R89, RZ, R3, RZ, 0x33, !PT ;  /* 0x00000003ff597212 */ /* 0x000fe200078e33ff */
[----:B------:R-:W-:Y:S01]  /*14e0*/  VIADD R90, R90, UR8 ;  /* 0x000000085a5a7c36 */ /* 0x000fe20008000000 */
[----:B------:R-:W-:Y:S01]  /*14f0*/  SHF.R.S32.HI R85, RZ, 0x1f, R84 ;  /* 0x0000001fff557819 */ /* 0x000fe20000011454 */
[----:B------:R-:W-:-:S02]  /*1500*/  ULEA UR43, UR43, UR41, 0x3 ;  /* 0x000000292b2b7291 */ /* 0x000fc4000f8e183f */
[----:B------:R-:W-:Y:S02]  /*1510*/  ULOP3.LUT UR44, UR4, 0x8, URZ, 0x3c, !UPT ;  /* 0x00000008042c7892 */ /* 0x000fe4000f8e3c3f */
[----:B------:R-:W-:Y:S02]  /*1520*/  ULOP3.LUT UR45, UR4, 0x18, URZ, 0x3c, !UPT ;  /* 0x00000018042d7892 */ /* 0x000fe4000f8e3c3f */
[----:B------:R-:W-:Y:S02]  /*1530*/  ULOP3.LUT UR46, UR5, 0x10000, URZ, 0xfc, !UPT ;  /* 0x00010000052e7892 */ /* 0x000fe4000f8efc3f */
[----:B------:R-:W-:Y:S01]  /*1540*/  ULOP3.LUT UR47, UR6, 0x10000, URZ, 0xfc, !UPT ;  /* 0x00010000062f7892 */ /* 0x000fe2000f8efc3f */
[----:B--2---:R-:W-:-:S11]  /*1550*/  SHF.L.U64.HI R88, R8, 0x1, R0 ;  /* 0x0000000108587819 */ /* 0x004fd60000010200 */
.L_x_150:
[----:B------:R-:W-:-:S04]  /*1560*/  SHF.L.U32 R0, R92, 0x1f, RZ ;  /* 0x0000001f5c007819 */ /* 0x000fc800000006ff */
[----:B-1----:R-:W1:Y:S02]  /*1570*/  SYNCS.PHASECHK.TRANS64.TRYWAIT P0, [UR43+-0x8], R0 ;  /* 0xfffff800ff0075a7 */ /* 0x002e64000800016b */
[----:B-1--4-:R-:W-:Y:S05]  /*1580*/  @!P0 BRA `(.L_x_15) ;  /* 0x0000007800808947 */ /* 0x012fea0003800000 */
.L_x_173:
[----:B------:R-:W-:Y:S02]  /*1590*/  ULDC UR4, c[0x0][0x28c] ;  /* 0x0000a30000047ab9 */ /* 0x000fe40000000800 */
[----:B------:R-:W-:-:S13]  /*15a0*/  ISETP.LT.AND P0, PT, RZ, UR4, PT ;  /* 0x00000004ff007c0c */ /* 0x000fda000bf01270 */
[----:B------:R-:W-:Y:S05]  /*15b0*/  @P0 BRA `(.L_x_16) ;  /* 0x0000000000400947 */ /* 0x000fea0003800000 */
[----:B-1----:R-:W-:Y:S01]  /*15c0*/  MOV R0, 0x0 ;  /* 0x0000000000007802 */ /* 0x002fe20000000f00 */
[----:B------:R-:W-:Y:S01]  /*15d0*/  ULDC.64 UR4, c[0x4][0x68] ;  /* 0x01001a0000047ab9 */ /* 0x000fe20000000a00 */
[----:B------:R-:W-:Y:S01]  /*15e0*/  ULDC.64 UR6, c[0x4][0x8] ;  /* 0x0100020000067ab9 */ /* 0x000fe20000000a00 */
[----:B------:R-:W-:Y:S01]  /*15f0*/  IMAD.U32 R4, RZ, RZ, UR4 ;  /* 0x00000004ff047e24 */ /* 0x000fe2000f8e00ff */
[----:B------:R1:W2:Y:S01]  /*1600*/  LDC.64 R14, c[0x4][R0] ;  /* 0x01000000000e7b82 */ /* 0x0002a20000000a00 */
[----:B------:R-:W-:Y:S01]  /*1610*/  IMAD.U32 R5, RZ, RZ, UR5 ;  /* 0x00000005ff057e24 */ /* 0x000fe2000f8e00ff */
[----:B------:R-:W-:Y:S01]  /*1620*/  ULDC.64 UR4, c[0x4][0x70] ;  /* 0x01001c0000047ab9 */ /* 0x000fe20000000a00 */
[----:B0-----:R-:W-:Y:S02]  /*1630*/  IMAD.U32 R10, RZ, RZ, UR6 ;  /* 0x00000006ff0a7e24 */ /* 0x001fe4000f8e00ff */
[----:B------:R-:W-:Y:S02]  /*1640*/  IMAD.U32 R6, RZ, RZ, UR4 ;  /* 0x00000004ff067e24 */ /* 0x000fe4000f8e00ff */
[----:B------:R-:W-:-:S02]  /*1650*/  IMAD.U32 R7, RZ, RZ, UR5 ;  /* 0x00000005ff077e24 */ /* 0x000fc4000f8e00ff */
[----:B------:R-:W-:Y:S02]  /*1660*/  IMAD.U32 R11, RZ, RZ, UR7 ;  /* 0x00000007ff0b7e24 */ /* 0x000fe4000f8e00ff */
[----:B------:R-:W-:Y:S02]  /*1670*/  IMAD.MOV.U32 R8, RZ, RZ, 0x1e1 ;  /* 0x000001e1ff087424 */ /* 0x000fe400078e00ff */
[----:B------:R-:W-:Y:S02]  /*1680*/  IMAD.MOV.U32 R12, RZ, RZ, 0x1 ;  /* 0x00000001ff0c7424 */ /* 0x000fe400078e00ff */
[----:B-1----:R-:W-:-:S07]  /*1690*/  IMAD.MOV.U32 R13, RZ, RZ, RZ ;  /* 0x000000ffff0d7224 */ /* 0x002fce00078e00ff */
[----:B------:R-:W-:-:S07]  /*16a0*/  LEPC R20, `(.L_x_16) ;  /* 0x000000001014794e */ /* 0x000fce0000000000 */
[----:B--2--5:R-:W-:Y:S05]  /*16b0*/  CALL.ABS.NOINC R14 ;  /* 0x000000000e007343 */ /* 0x024fea0003c00000 */
.L_x_16:
[----:B-1----:R-:W-:-:S04]  /*16c0*/  LOP3.LUT R0, R23, 0x1, RZ, 0xfc, !PT ;  /* 0x0000000117007812 */ /* 0x002fc800078efcff */
[----:B------:R-:W-:-:S13]  /*16d0*/  ISETP.NE.AND P0, PT, R0, 0x3, PT ;  /* 0x000000030000780c */ /* 0x000fda0003f05270 */
[----:B------:R-:W-:Y:S05]  /*16e0*/  @!P0 BRA `(.L_x_17) ;  /* 0x0000000000048947 */ /* 0x000fea0003800000 */
[----:B------:R-:W-:Y:S01]  /*16f0*/  BPT.TRAP 0x1 ;  /* 0x000000040000795c */ /* 0x000fe20000300000 */
.L_x_17:
[----:B------:R-:W-:Y:S02]  /*1700*/  IMAD.U32 R3, RZ, RZ, UR36 ;  /* 0x00000024ff037e24 */ /* 0x000fe4000f8e00ff */
[----:B------:R-:W-:-:S03]  /*1710*/  IMAD.U32 R0, RZ, RZ, UR37 ;  /* 0x00000025ff007e24 */ /* 0x000fc6000f8e00ff */
[----:B------:R-:W-:Y:S02]  /*1720*/  LEA R3, R3, UR40, 0x3 ;  /* 0x0000002803037c11 */ /* 0x000fe4000f8e18ff */
[----:B------:R-:W-:-:S04]  /*1730*/  SHF.L.U32 R0, R0, 0x1f, RZ ;  /* 0x0000001f00007819 */ /* 0x000fc800000006ff */
[----:B------:R1:W2:Y:S01]  /*1740*/  SYNCS.PHASECHK.TRANS64.TRYWAIT P1, [R3+URZ], R0 ;  /* 0x00000000030075a7 */ /* 0x0002a2000802017f */
[----:B------:R-:W-:Y:S05]  /*1750*/  @!P0 BRA `(.L_x_18) ;  /* 0x0000000000048947 */ /* 0x000fea0003800000 */
[----:B------:R-:W-:Y:S01]  /*1760*/  BPT.TRAP 0x1 ;  /* 0x000000040000795c */ /* 0x000fe20000300000 */
.L_x_18:
[----:B--2---:R-:W-:Y:S05]  /*1770*/  @P1 BRA `(.L_x_19) ;  /* 0x0000000000081947 */ /* 0x004fea0003800000 */
[----:B------:R-:W2:Y:S02]  /*1780*/  SYNCS.PHASECHK.TRANS64.TRYWAIT P1, [R3+URZ], R0 ;  /* 0x00000000030075a7 */ /* 0x000ea4000802017f */
[----:B--2---:R-:W-:Y:S05]  /*1790*/  @!P1 BRA `(.L_x_20) ;  /* 0x0000007800149947 */ /* 0x004fea0003800000 */
.L_x_19:
[----:B------:R-:W-:Y:S05]  /*17a0*/  WARPSYNC.ALL ;  /* 0x0000000000007948 */ /* 0x000fea0003800000 */
[----:B------:R-:W-:Y:S01]  /*17b0*/  ULEA UR9, UR36, UR47, 0xa ;  /* 0x0000002f24097291 */ /* 0x000fe2000f8e503f */
[----:B------:R-:W-:Y:S01]  /*17c0*/  WARPGROUP.ARRIVE ;  /* 0x00000000000079c5 */ /* 0x000fe20000000000 */
[----:B------:R-:W-:Y:S01]  /*17d0*/  UIMAD UR8, UR36, 0x700, UR46 ;  /* 0x00000700240878a4 */ /* 0x000fe2000f8e022e */
[----:B-12---:R-:W-:Y:S01]  /*17e0*/  IMAD.U32 R0, RZ, RZ, UR42 ;  /* 0x0000002aff007e24 */ /* 0x006fe2000f8e00ff */
[----:B------:R-:W-:Y:S01]  /*17f0*/  UMOV UR5, 0x40000040 ;  /* 0x4000004000057882 */ /* 0x000fe20000000000 */
[----:B------:R-:W-:Y:S01]  /*1800*/  UMOV UR7, 0x40000040 ;  /* 0x4000004000077882 */ /* 0x000fe20000000000 */
[----:B------:R-:W-:Y:S01]  /*1810*/  UIADD3 UR10, UR8, 0x80, URZ ;  /* 0x00000080080a7890 */ /* 0x000fe2000fffe03f */
[----:B------:R-:W-:-:S02]  /*1820*/  UMOV UR4, UR9 ;  /* 0x0000000900047c82 */ /* 0x000fc40008000000 */
[----:B------:R-:W-:Y:S01]  /*1830*/  UMOV UR6, UR8 ;  /* 0x0000000800067c82 */ /* 0x000fe20008000000 */
[----:B------:R-:W-:Y:S01]  /*1840*/  UIADD3 UR11, UR8, 0x100, URZ ;  /* 0x00000100080b7890 */ /* 0x000fe2000fffe03f */
[----:B------:R-:W-:Y:S01]  /*1850*/  IGMMA.64x16x32.S8.S8 R72, gdesc[UR4], RZ, !UPT, gsb0 ;  /* 0x00600000044879f1 */ /* 0x000fe2000c0410ff */
[----:B------:R-:W-:Y:S01]  /*1860*/  UMOV UR7, 0x40000040 ;  /* 0x4000004000077882 */ /* 0x000fe20000000000 */
[----:B------:R-:W-:Y:S01]  /*1870*/  UMOV UR6, UR10 ;  /* 0x0000000a00067c82 */ /* 0x000fe20008000000 */
[----:B------:R-:W-:Y:S01]  /*1880*/  UIADD3 UR12, UR8, 0x180, URZ ;  /* 0x00000180080c7890 */ /* 0x000fe2000fffe03f */
[----:B------:R-:W-:Y:S01]  /*1890*/  ISETP.GE.AND P1, PT, R0, 0x1, PT ;  /* 0x000000010000780c */ /* 0x000fe20003f26270 */
[----:B------:R-:W-:Y:S01]  /*18a0*/  UIADD3 UR10, UR8, 0x200, URZ ;  /* 0x00000200080a7890 */ /* 0x000fe2000fffe03f */
[----:B------:R-:W-:Y:S02]  /*18b0*/  WARPGROUP.DEPBAR.LE gsb0, 0x0 ;  /* 0x00008000000079c5 */ /* 0x000fe40000010000 */
[----:B------:R-:W-:-:S06]  /*18c0*/  WARPGROUP.ARRIVE ;  /* 0x00000000000079c5 */ /* 0x000fcc0000000000 */
[----:B------:R-:W-:Y:S01]  /*18d0*/  IGMMA.64x16x32.S8.S8 R64, gdesc[UR4], RZ, !UPT, gsb0 ;  /* 0x00600000044079f1 */ /* 0x000fe2000c0410ff */
[----:B------:R-:W-:Y:S01]  /*18e0*/  UMOV UR6, UR11 ;  /* 0x0000000b00067c82 */ /* 0x000fe20008000000 */
[----:B------:R-:W-:Y:S01]  /*18f0*/  UMOV UR7, 0x40000040 ;  /* 0x4000004000077882 */ /* 0x000fe20000000000 */
        /* <DEDUP_REMOVED lines=28> */
[----:B------:R-:W-:Y:S02]  /*1ac0*/  UIADD3 UR4, UR9, 0x2, URZ ;  /* 0x0000000209047890 */ /* 0x000fe4000fffe03f */
[----:B------:R-:W-:Y:S01]  /*1ad0*/  UIADD3 UR6, UR8, 0x2, URZ ;  /* 0x0000000208067890 */ /* 0x000fe2000fffe03f */
[----:B------:R-:W-:Y:S01]  /*1ae0*/  UMOV UR5, 0x40000040 ;  /* 0x4000004000057882 */ /* 0x000fe20000000000 */
[----:B------:R-:W-:Y:S01]  /*1af0*/  UMOV UR7, 0x40000040 ;  /* 0x4000004000077882 */ /* 0x000fe20000000000 */
[----:B------:R-:W-:Y:S02]  /*1b00*/  WARPGROUP.DEPBAR.LE gsb0, 0x0 ;  /* 0x00008000000079c5 */ /* 0x000fe40000010000 */
[----:B------:R-:W-:-:S06]  /*1b10*/  WARPGROUP.ARRIVE ;  /* 0x00000000000079c5 */ /* 0x000fcc0000000000 */
[----:B------:R-:W-:Y:S01]  /*1b20*/  IGMMA.64x16x32.S8.S8 R72, gdesc[UR4], R72, gsb0 ;  /* 0x00600000044879f1 */ /* 0x000fe20008041048 */
[----:B------:R-:W-:Y:S01]  /*1b30*/  UMOV UR6, UR10 ;  /* 0x0000000a00067c82 */ /* 0x000fe20008000000 */
[----:B------:R-:W-:Y:S01]  /*1b40*/  UMOV UR7, 0x40000040 ;  /* 0x4000004000077882 */ /* 0x000fe20000000000 */
[----:B------:R-:W-:Y:S01]  /*1b50*/  UIADD3 UR10, UR8, 0x202, URZ ;  /* 0x00000202080a7890 */ /* 0x000fe2000fffe03f */
        /* <DEDUP_REMOVED lines=244> */
[----:B------:R-:W-:Y:S02]  /*2aa0*/  WARPGROUP.DEPBAR.LE gsb0, 0x0 ;  /* 0x00008000000079c5 */ /* 0x000fe40000010000 */
[----:B------:R-:W-:-:S06]  /*2ab0*/  WARPGROUP.ARRIVE ;  /* 0x00000000000079c5 */ /* 0x000fcc0000000000 */
[----:B------:R-:W-:Y:S01]  /*2ac0*/  IGMMA.64x16x32.S8.S8 R24, gdesc[UR4], R24, gsb0 ;  /* 0x00600000041879f1 */ /* 0x000fe20008041018 */
[----:B------:R-:W-:Y:S02]  /*2ad0*/  UIADD3 UR4, UR9, 0x206, URZ ;  /* 0x0000020609047890 */ /* 0x000fe4000fffe03f */
[----:B------:R-:W-:Y:S01]  /*2ae0*/  UIADD3 UR6, UR8, 0x386, URZ ;  /* 0x0000038608067890 */ /* 0x000fe2000fffe03f */
[----:B------:R-:W-:Y:S01]  /*2af0*/  UMOV UR5, 0x40000040 ;  /* 0x4000004000057882 */ /* 0x000fe20000000000 */
        /* <DEDUP_REMOVED lines=13> */
[----:B------:R-:W-:Y:S02]  /*2bd0*/  UIADD3 UR10, UR8, 0x606, URZ ;  /* 0x00000606080a7890 */ /* 0x000fe4000fffe03f */
        /* <DEDUP_REMOVED lines=23> */
[----:B------:R-:W-:Y:S03]  /*2d50*/  IGMMA.64x16x32.S8.S8 R24, gdesc[UR4], R24, gsb0 ;  /* 0x00600000041879f1 */ /* 0x000fe60008041018 */
[----:B------:R-:W-:Y:S02]  /*2d60*/  WARPGROUP.DEPBAR.LE gsb0, 0x0 ;  /* 0x00008000000079c5 */ /* 0x000fe40000010000 */
[----:B------:R-:W-:Y:S05]  /*2d70*/  @!P1 BRA `(.L_x_21) ;  /* 0x0000001800009947 */ /* 0x000fea0003800000 */
[----:B------:R-:W-:Y:S01]  /*2d80*/  UIADD3 UR5, UR36, 0x1, URZ ;  /* 0x0000000124057890 */ /* 0x000fe2000fffe03f */
[----:B------:R-:W-:-:S03]  /*2d90*/  IMAD.U32 R0, RZ, RZ, UR42 ;  /* 0x0000002aff007e24 */ /* 0x000fc6000f8e00ff */
[----:B------:R-:W-:-:S04]  /*2da0*/  UISETP.NE.AND UP0, UPT, UR5, 0x5, UPT ;  /* 0x000000050500788c */ /* 0x000fc8000bf05270 */
[----:B------:R-:W-:Y:S02]  /*2db0*/  USEL UR4, URZ, 0x1, UP0 ;  /* 0x000000013f047887 */ /* 0x000fe40008000000 */
[----:B------:R-:W-:Y:S02]  /*2dc0*/  USEL UR5, UR5, URZ, UP0 ;  /* 0x0000003f05057287 */ /* 0x000fe40008000000 */
[----:B------:R-:W-:-:S06]  /*2dd0*/  ULOP3.LUT UR4, UR37, UR4, URZ, 0x3c, !UPT ;  /* 0x0000000425047292 */ /* 0x000fcc000f8e3c3f */
[----:B------:R-:W-:Y:S01]  /*2de0*/  IMAD.U32 R5, RZ, RZ, UR4 ;  /* 0x00000004ff057e24 */ /* 0x000fe2000f8e00ff */
[----:B------:R-:W-:-:S06]  /*2df0*/  UMOV UR4, UR36 ;  /* 0x0000002400047c82 */ /* 0x000fcc0008000000 */
.L_x_28:
[----:B-12---:R-:W-:Y:S05]  /*2e00*/  @!P0 BRA `(.L_x_22) ;  /* 0x0000000000048947 */ /* 0x006fea0003800000 */
[----:B------:R-:W-:Y:S01]  /*2e10*/  BPT.TRAP 0x1 ;  /* 0x000000040000795c */ /* 0x000fe20000300000 */
.L_x_22:
[----:B------:R-:W-:Y:S01]  /*2e20*/  ULEA UR6, UR5, UR40, 0x3 ;  /* 0x0000002805067291 */ /* 0x000fe2000f8e183f */
[----:B------:R-:W-:-:S08]  /*2e30*/  SHF.L.U32 R3, R5, 0x1f, RZ ;  /* 0x0000001f05037819 */ /* 0x000fd000000006ff */
[----:B------:R1:W2:Y:S01]  /*2e40*/  SYNCS.PHASECHK.TRANS64.TRYWAIT P1, [UR6], R3 ;  /* 0x00000003ff0075a7 */ /* 0x0002a20008020146 */
[----:B------:R-:W-:Y:S05]  /*2e50*/  @!P0 BRA `(.L_x_23) ;  /* 0x0000000000048947 */ /* 0x000fea0003800000 */
[----:B------:R-:W-:Y:S01]  /*2e60*/  BPT.TRAP 0x1 ;  /* 0x000000040000795c */ /* 0x000fe20000300000 */
.L_x_23:
[----:B--2---:R-:W-:Y:S05]  /*2e70*/  @P1 BRA `(.L_x_24) ;  /* 0x0000000000081947 */ /* 0x004fea0003800000 */
[----:B------:R-:W2:Y:S02]  /*2e80*/  SYNCS.PHASECHK.TRANS64.TRYWAIT P1, [UR6], R3 ;  /* 0x00000003ff0075a7 */ /* 0x000ea40008020146 */
[----:B--2---:R-:W-:Y:S05]  /*2e90*/  @!P1 BRA `(.L_x_25) ;  /* 0x0000006000689947 */ /* 0x004fea0003800000 */
.L_x_24:
[----:B------:R-:W-:Y:S01]  /*2ea0*/  ULEA UR7, UR5, UR47, 0xa ;  /* 0x0000002f05077291 */ /* 0x000fe2000f8e503f */
[----:B------:R-:W-:Y:S01]  /*2eb0*/  WARPGROUP.ARRIVE ;  /* 0x00000000000079c5 */ /* 0x000fe20000000000 */
[----:B------:R-:W-:Y:S01]  /*2ec0*/  UIMAD UR6, UR5, 0x700, UR46 ;  /* 0x00000700050678a4 */ /* 0x000fe2000f8e022e */
[----:B------:R-:W-:Y:S01]  /*2ed0*/  UMOV UR9, 0x40000040 ;  /* 0x4000004000097882 */ /* 0x000fe20000000000 */
[----:B------:R-:W-:Y:S02]  /*2ee0*/  UMOV UR11, 0x40000040 ;  /* 0x40000040000b7882 */ /* 0x000fe40000000000 */
[----:B------:R-:W-:Y:S01]  /*2ef0*/  UIADD3 UR12, UR6, 0x80, URZ ;  /* 0x00000080060c7890 */ /* 0x000fe2000fffe03f */
[----:B------:R-:W-:Y:S02]  /*2f00*/  UMOV UR8, UR7 ;  /* 0x0000000700087c82 */ /* 0x000fe40008000000 */
[----:B------:R-:W-:Y:S01]  /*2f10*/  UMOV UR10, UR6 ;  /* 0x00000006000a7c82 */ /* 0x000fe20008000000 */
[----:B------:R-:W-:Y:S01]  /*2f20*/  UIADD3 UR13, UR6, 0x100, URZ ;  /* 0x00000100060d7890 */ /* 0x000fe2000fffe03f */
[----:B------:R-:W-:Y:S01]  /*2f30*/  IGMMA.64x16x32.S8.S8 R72, gdesc[UR8], R72, gsb0 ;  /* 0x00600000084879f1 */ /* 0x000fe20008041048 */
[----:B------:R-:W-:Y:S01]  /*2f40*/  UMOV UR11, 0x40000040 ;  /* 0x40000040000b7882 */ /* 0x000fe20000000000 */
[----:B------:R-:W-:Y:S01]  /*2f50*/  UMOV UR10, UR12 ;  /* 0x0000000c000a7c82 */ /* 0x000fe20008000000 */
[----:B------:R-:W-:-:S02]  /*2f60*/  UIADD3 UR14, UR6, 0x180, URZ ;  /* 0x00000180060e7890 */ /* 0x000fc4000fffe03f */
        /* <DEDUP_REMOVED lines=334> */
[----:B------:R-:W-:Y:S01]  /*4450*/  BPT.TRAP 0x1 ;  /* 0x000000040000795c */ /* 0x000fe20000300000 */
.L_x_26:
[----:B------:R-:W-:Y:S01]  /*4460*/  ULEA UR6, UR4, UR40, 0x3 ;  /* 0x0000002804067291 */ /* 0x000fe2000f8e183f */
[----:B------:R-:W-:-:S03]  /*4470*/  ISETP.GT.U32.AND P1, PT, R23, 0x1, PT ;  /* 0x000000011700780c */ /* 0x000fc60003f24070 */
[----:B------:R-:W-:-:S04]  /*4480*/  UIADD3 UR6, UR6, 0x28, URZ ;  /* 0x0000002806067890 */ /* 0x000fc8000fffe03f */
[----:B------:R-:W-:-:S09]  /*4490*/  UPRMT UR6, URZ, 0x654, UR6 ;  /* 0x000006543f067896 */ /* 0x000fd20008000006 */
[----:B------:R-:W-:Y:S01]  /*44a0*/  SYNCS.ARRIVE.TRANS64.RED.A1T0 RZ, [UR6], RZ ;  /* 0x000000ffffff79a7 */ /* 0x000fe20008100406 */
[----:B------:R-:W-:Y:S05]  /*44b0*/  @P1 BRA `(.L_x_27) ;  /* 0x0000000000041947 */ /* 0x000fea0003800000 */
[----:B------:R-:W-:Y:S01]  /*44c0*/  BPT.TRAP 0x1 ;  /* 0x000000040000795c */ /* 0x000fe20000300000 */
.L_x_27:
[----:B------:R-:W-:Y:S01]  /*44d0*/  UIADD3 UR5, UR5, 0x1, URZ ;  /* 0x0000000105057890 */ /* 0x000fe2000fffe03f */
[C---:B------:R-:W-:Y:S01]  /*44e0*/  ISETP.GT.AND P1, PT, R0.reuse, 0x1, PT ;  /* 0x000000010000780c */ /* 0x040fe20003f24270 */
[----:B------:R-:W-:Y:S01]  /*44f0*/  UIADD3 UR4, UR4, 0x1, URZ ;  /* 0x0000000104047890 */ /* 0x000fe2000fffe03f */
[----:B------:R-:W-:Y:S01]  /*4500*/  VIADD R0, R0, 0xffffffff ;  /* 0xffffffff00007836 */ /* 0x000fe20000000000 */
[----:B------:R-:W-:Y:S02]  /*4510*/  UISETP.NE.AND UP0, UPT, UR5, 0x5, UPT ;  /* 0x000000050500788c */ /* 0x000fe4000bf05270 */
[----:B------:R-:W-:Y:S02]  /*4520*/  UISETP.NE.AND UP1, UPT, UR4, 0x5, UPT ;  /* 0x000000050400788c */ /* 0x000fe4000bf25270 */
[----:B------:R-:W-:Y:S02]  /*4530*/  USEL UR6, URZ, 0x1, UP0 ;  /* 0x000000013f067887 */ /* 0x000fe40008000000 */
[----:B------:R-:W-:-:S02]  /*4540*/  USEL UR5, UR5, URZ, UP0 ;  /* 0x0000003f05057287 */ /* 0x000fc40008000000 */
[----:B------:R-:W-:Y:S02]  /*4550*/  USEL UR4, UR4, URZ, UP1 ;  /* 0x0000003f04047287 */ /* 0x000fe40008800000 */
[----:B------:R-:W-:Y:S01]  /*4560*/  LOP3.LUT R5, R5, UR6, RZ, 0x3c, !PT ;  /* 0x0000000605057c12 */ /* 0x000fe2000f8e3cff */
[----:B------:R-:W-:Y:S09]  /*4570*/  @P1 BRA `(.L_x_28) ;  /* 0xffffffe800201947 */ /* 0x000ff2000383ffff */
.L_x_21:
[----:B------:R-:W3:Y:S01]  /*4580*/  LDC R0, c[0x0][0x28c] ;  /* 0x0000a300ff007b82 */ /* 0x000ee20000000800 */
[----:B-12---:R-:W-:-:S04]  /*4590*/  IMAD.U32 R3, RZ, RZ, UR44 ;  /* 0x0000002cff037e24 */ /* 0x006fc8000f8e00ff */
[----:B------:R1:W-:Y:S01]  /*45a0*/  SYNCS.ARRIVE.TRANS64.A1T0 RZ, [R3+UR41], RZ ;  /* 0x000000ff03ff79a7 */ /* 0x0003e20008100029 */
[----:B---3--:R-:W-:-:S13]  /*45b0*/  ISETP.GE.AND P1, PT, R0, 0x1, PT ;  /* 0x000000010000780c */ /* 0x008fda0003f26270 */
[----:B-1----:R-:W-:Y:S05]  /*45c0*/  @!P1 BRA `(.L_x_29) ;  /* 0x0000000000349947 */ /* 0x002fea0003800000 */
[----:B------:R-:W-:Y:S05]  /*45d0*/  @!P0 BRA `(.L_x_30) ;  /* 0x0000000000048947 */ /* 0x000fea0003800000 */
[----:B------:R-:W-:Y:S01]  /*45e0*/  BPT.TRAP 0x1 ;  /* 0x000000040000795c */ /* 0x000fe20000300000 */
.L_x_30:
[----:B------:R-:W-:Y:S01]  /*45f0*/  UIADD3 UR6, UR36, UR42, URZ ;  /* 0x0000002a24067290 */ /* 0x000fe2000fffe03f */
[----:B------:R-:W-:-:S03]  /*4600*/  ISETP.GT.U32.AND P0, PT, R23, 0x1, PT ;  /* 0x000000011700780c */ /* 0x000fc60003f04070 */
[----:B------:R-:W-:-:S04]  /*4610*/  UIMAD.WIDE.U32 UR4, UR6, -0x33333333, URZ ;  /* 0xcccccccd060478a5 */ /* 0x000fc8000f8e003f */
[----:B------:R-:W-:-:S04]  /*4620*/  USHF.R.U32.HI UR4, URZ, 0x2, UR5 ;  /* 0x000000023f047899 */ /* 0x000fc80008011605 */
[----:B------:R-:W-:-:S04]  /*4630*/  UIMAD UR6, UR4, -0x5, UR6 ;  /* 0xfffffffb040678a4 */ /* 0x000fc8000f8e0206 */
[----:B------:R-:W-:-:S04]  /*4640*/  ULEA UR6, UR6, UR40, 0x3 ;  /* 0x0000002806067291 */ /* 0x000fc8000f8e183f */
[----:B------:R-:W-:-:S04]  /*4650*/  UIADD3 UR6, UR6, 0x28, URZ ;  /* 0x0000002806067890 */ /* 0x000fc8000fffe03f */
[----:B------:R-:W-:-:S09]  /*4660*/  UPRMT UR6, URZ, 0x654, UR6 ;  /* 0x000006543f067896 */ /* 0x000fd20008000006 */
[----:B------:R-:W-:Y:S01]  /*4670*/  SYNCS.ARRIVE.TRANS64.RED.A1T0 RZ, [UR6], RZ ;  /* 0x000000ffffff79a7 */ /* 0x000fe20008100406 */
[----:B------:R-:W-:Y:S05]  /*4680*/  @P0 BRA `(.L_x_29) ;  /* 0x0000000000040947 */ /* 0x000fea0003800000 */
[----:B------:R-:W-:Y:S01]  /*4690*/  BPT.TRAP 0x1 ;  /* 0x000000040000795c */ /* 0x000fe20000300000 */
.L_x_29:
[----:B------:R-:W-:Y:S01]  /*46a0*/  SHF.L.U32 R0, R92, 0x1f, RZ ;  /* 0x0000001f5c007819 */ /* 0x000fe200000006ff */
[----:B------:R-:W-:Y:S01]  /*46b0*/  UIADD3 UR36, UR36, UR39, URZ ;  /* 0x0000002724247290 */ /* 0x000fe2000fffe03f */
[----:B------:R-:W-:Y:S01]  /*46c0*/  IMAD R13, R19, 0x70, RZ ;  /* 0x00000070130d7824 */ /* 0x000fe200078e02ff */
[----:B------:R-:W-:Y:S01]  /*46d0*/  UISETP.GE.U32.AND UP1, UPT, UR39, 0x5, UPT ;  /* 0x000000052700788c */ /* 0x000fe2000bf26070 */
[----:B------:R-:W1:Y:S01]  /*46e0*/  SYNCS.PHASECHK.TRANS64.TRYWAIT P0, [UR43+0x8], R0 ;  /* 0x00000800ff0075a7 */ /* 0x000e62000800016b */
[----:B------:R-:W-:Y:S01]  /*46f0*/  UISETP.GT.U32.AND UP0, UPT, UR36, 0x4, UPT ;  /* 0x000000042400788c */ /* 0x000fe2000bf04070 */
[----:B0-----:R-:W-:Y:S01]  /*4700*/  SHF.R.S32.HI R11, RZ, 0x1f, R18 ;  /* 0x0000001fff0b7819 */ /* 0x001fe20000011412 */
[----:B------:R-:W-:Y:S02]  /*4710*/  UIMAD.WIDE.U32 UR4, UR36, -0x33333333, URZ ;  /* 0xcccccccd240478a5 */ /* 0x000fe4000f8e003f */
[----:B------:R-:W-:Y:S02]  /*4720*/  UISETP.LT.U32.AND UP0, UPT, UR39, 0x5, UP0 ;  /* 0x000000052700788c */ /* 0x000fe40008701070 */
[----:B------:R-:W-:-:S02]  /*4730*/  USHF.R.U32.HI UR4, URZ, 0x2, UR5 ;  /* 0x000000023f047899 */ /* 0x000fc40008011605 */
[----:B------:R-:W-:Y:S02]  /*4740*/  USEL UR6, URZ, 0x1, !UP0 ;  /* 0x000000013f067887 */ /* 0x000fe4000c000000 */
[----:B------:R-:W-:Y:S02]  /*4750*/  UIMAD UR36, UR4, -0x5, UR36 ;  /* 0xfffffffb042478a4 */ /* 0x000fe4000f8e0224 */
[----:B------:R-:W-:-:S04]  /*4760*/  ULOP3.LUT UR37, UR37, UR6, URZ, 0x3c, !UPT ;  /* 0x0000000625257292 */ /* 0x000fc8000f8e3c3f */
[----:B------:R-:W-:Y:S01]  /*4770*/  @UP1 ULOP3.LUT UR37, UR37, 0x1, UR4, 0x78, !UPT ;  /* 0x0000000125251892 */ /* 0x000fe2000f8e7804 */
[----:B-1----:R-:W-:Y:S11]  /*4780*/  @!P0 BRA `(.L_x_31) ;  /* 0x0000004800448947 */ /* 0x002ff60003800000 */
.L_x_174:
[----:B0-----:R-:W-:Y:S01]  /*4790*/  IMAD.SHL.U32 R3, R22, 0x40, RZ ;  /* 0x0000004016037824 */ /* 0x001fe200078e00ff */
[----:B------:R-:W-:Y:S01]  /*47a0*/  ULDC UR6, c[0x0][0x284] ;  /* 0x0000a10000067ab9 */ /* 0x000fe20000000800 */
[----:B------:R-:W-:Y:S01]  /*47b0*/  ULDC.64 UR4, c[0x0][0x5d0] ;  /* 0x0001740000047ab9 */ /* 0x000fe20000000a00 */
[----:B------:R-:W-:Y:S01]  /*47c0*/  SHF.R.S32.HI R10, RZ, 0x1f, R13 ;  /* 0x0000001fff0a7819 */ /* 0x000fe2000001140d */
[----:B------:R-:W-:Y:S01]  /*47d0*/  IMAD R7, R11, UR4, RZ ;  /* 0x000000040b077c24 */ /* 0x000fe2000f8e02ff */
[----:B------:R-:W-:Y:S01]  /*47e0*/  ISETP.GE.AND P0, PT, R3, UR6, PT ;  /* 0x0000000603007c0c */ /* 0x000fe2000bf06270 */
[C---:B------:R-:W-:Y:S01]  /*47f0*/  IMAD.WIDE.U32 R4, R18.reuse, UR4, R84 ;  /* 0x0000000412047c25 */ /* 0x040fe2000f8e0054 */
[----:B------:R-:W-:Y:S02]  /*4800*/  ULDC UR4, c[0x0][0x288] ;  /* 0x0000a20000047ab9 */ /* 0x000fe40000000800 */
[C---:B------:R-:W-:Y:S01]  /*4810*/  ISETP.GE.OR P0, PT, R13.reuse, UR4, P0 ;  /* 0x000000040d007c0c */ /* 0x040fe20008706670 */
[----:B------:R-:W-:Y:S01]  /*4820*/  IMAD R7, R18, UR5, R7 ;  /* 0x0000000512077c24 */ /* 0x000fe2000f8e0207 */
[----:B------:R-:W-:-:S04]  /*4830*/  IADD3 R4, P1, R13, R4, RZ ;  /* 0x000000040d047210 */ /* 0x000fc80007f3e0ff */
[----:B------:R-:W-:-:S07]  /*4840*/  IADD3.X R5, R10, R5, R7, P1, !PT ;  /* 0x000000050a057210 */ /* 0x000fce0000ffe407 */
[----:B------:R-:W-:Y:S05]  /*4850*/  @P0 BRA `(.L_x_32) ;  /* 0x0000002c00fc0947 */ /* 0x000fea0003800000 */
[----:B------:R-:W0:Y:S01]  /*4860*/  LDC.64 R8, c[0x0][0x5c8] ;  /* 0x00017200ff087b82 */ /* 0x000e220000000a00 */
[----:B------:R-:W-:Y:S01]  /*4870*/  IMAD.WIDE R14, R22, 0x40, R82 ;  /* 0x00000040160e7825 */ /* 0x000fe200078e0252 */
[----:B------:R-:W-:Y:S01]  /*4880*/  ULDC.64 UR4, c[0x0][0x5c0] ;  /* 0x0001700000047ab9 */ /* 0x000fe20000000a00 */
[----:B------:R-:W-:Y:S02]  /*4890*/  BSSY B0, `(.L_x_32) ;  /* 0x00002fb000007945 */ /* 0x000fe40003800000 */
[----:B------:R-:W-:Y:S02]  /*48a0*/  IMAD.IADD R19, R87, 0x1, -R13 ;  /* 0x0000000157137824 */ /* 0x000fe400078e0a0d */
[-C--:B0-----:R-:W-:Y:S02]  /*48b0*/  IMAD R0, R15, R8.reuse, RZ ;  /* 0x000000080f007224 */ /* 0x081fe400078e02ff */
[----:B------:R-:W-:-:S04]  /*48c0*/  IMAD.WIDE.U32 R4, R14, R8, R4 ;  /* 0x000000080e047225 */ /* 0x000fc800078e0004 */
[----:B------:R-:W-:Y:S01]  /*48d0*/  IMAD R7, R14, R9, R0 ;  /* 0x000000090e077224 */ /* 0x000fe200078e0200 */
[----:B------:R-:W-:Y:S01]  /*48e0*/  IADD3 R4, P0, R4, UR4, RZ ;  /* 0x0000000404047c10 */ /* 0x000fe2000ff1e0ff */
[----:B------:R-:W-:Y:S02]  /*48f0*/  IMAD.IADD R0, R90, 0x1, -R3 ;  /* 0x000000015a007824 */ /* 0x000fe400078e0a03 */
[----:B------:R-:W-:Y:S01]  /*4900*/  IMAD.IADD R7, R5, 0x1, R7 ;  /* 0x0000000105077824 */ /* 0x000fe200078e0207 */
[----:B------:R-:W-:-:S04]  /*4910*/  LEA R6, P1, R8, R4, 0x3 ;  /* 0x0000000408067211 */ /* 0x000fc800078218ff */
[----:B------:R-:W-:Y:S02]  /*4920*/  IADD3.X R5, R7, UR5, RZ, P0, !PT ;  /* 0x0000000507057c10 */ /* 0x000fe400087fe4ff */
[----:B-----5:R-:W-:Y:S02]  /*4930*/  ISETP.NE.AND P0, PT, R81, RZ, PT ;  /* 0x000000ff5100720c */ /* 0x020fe40003f05270 */
[----:B------:R-:W-:-:S11]  /*4940*/  LEA.HI.X R7, R8, R5, R9, 0x3, P1 ;  /* 0x0000000508077211 */ /* 0x000fd600008f1c09 */
[----:B------:R-:W-:Y:S05]  /*4950*/  @!P0 BRA `(.L_x_33) ;  /* 0x0000002000a88947 */ /* 0x000fea0003800000 */
[----:B------:R-:W0:Y:S01]  /*4960*/  LDC.64 R94, c[0x0][0x5b0] ;  /* 0x00016c00ff5e7b82 */ /* 0x000e220000000a00 */
[----:B------:R-:W-:Y:S01]  /*4970*/  ULDC.64 UR4, c[0x0][0x5b8] ;  /* 0x00016e0000047ab9 */ /* 0x000fe20000000a00 */
[----:B------:R-:W-:Y:S01]  /*4980*/  ISETP.GE.AND P3, PT, R19, 0x1, PT ;  /* 0x000000011300780c */ /* 0x000fe20003f66270 */
[----:B------:R-:W-:Y:S01]  /*4990*/  IMAD.WIDE.U32 R8, R18, UR4, R84 ;  /* 0x0000000412087c25 */ /* 0x000fe2000f8e0054 */
[----:B------:R-:W-:Y:S02]  /*49a0*/  BSSY B1, `(.L_x_34) ;  /* 0x000000e000017945 */ /* 0x000fe40003800000 */
[----:B------:R-:W-:Y:S01]  /*49b0*/  ISETP.LT.OR P1, PT, R0, 0x1, !P3 ;  /* 0x000000010000780c */ /* 0x000fe20005f21670 */
[----:B------:R-:W-:Y:S01]  /*49c0*/  IMAD R3, R11, UR4, RZ ;  /* 0x000000040b037c24 */ /* 0x000fe2000f8e02ff */
[----:B------:R-:W1:Y:S01]  /*49d0*/  LDC.64 R96, c[0x0][0x5a8] ;  /* 0x00016a00ff607b82 */ /* 0x000e620000000a00 */
[----:B------:R-:W-:Y:S02]  /*49e0*/  IADD3 R12, P0, R13, R8, RZ ;  /* 0x000000080d0c7210 */ /* 0x000fe40007f1e0ff */
[----:B------:R-:W-:-:S05]  /*49f0*/  IMAD R3, R18, UR5, R3 ;  /* 0x0000000512037c24 */ /* 0x000fca000f8e0203 */
[----:B------:R-:W-:Y:S01]  /*4a00*/  IADD3.X R13, R10, R9, R3, P0, !PT ;  /* 0x000000090a0d7210 */ /* 0x000fe200007fe403 */
[-C--:B0-----:R-:W-:Y:S02]  /*4a10*/  IMAD R3, R15, R94.reuse, RZ ;  /* 0x0000005e0f037224 */ /* 0x081fe400078e02ff */
[----:B------:R-:W-:-:S04]  /*4a20*/  IMAD.WIDE.U32 R8, R14, R94, R12 ;  /* 0x0000005e0e087225 */ /* 0x000fc800078e000c */
[----:B------:R-:W-:Y:S01]  /*4a30*/  IMAD R21, R14, R95, R3 ;  /* 0x0000005f0e157224 */ /* 0x000fe200078e0203 */
[----:B-1----:R-:W-:-:S04]  /*4a40*/  IADD3 R8, P0, R8, R96, RZ ;  /* 0x0000006008087210 */ /* 0x002fc80007f1e0ff */
[----:B------:R-:W-:Y:S01]  /*4a50*/  IADD3.X R9, R97, R9, R21, P0, !PT ;  /* 0x0000000961097210 */ /* 0x000fe200007fe415 */
[----:B------:R-:W-:Y:S08]  /*4a60*/  @P1 BRA `(.L_x_35) ;  /* 0x0000000000041947 */ /* 0x000ff00003800000 */
[----:B------:R0:W5:Y:S02]  /*4a70*/  LDG.E.U8 R91, desc[UR48][R8.64] ;  /* 0x00000030085b7981 */ /* 0x000164000c1e1100 */
.L_x_35:
[----:B------:R-:W-:Y:S05]  /*4a80*/  BSYNC B1 ;  /* 0x0000000000017941 */ /* 0x000fea0003800000 */
.L_x_34:
[----:B-----5:R-:W-:Y:S01]  /*4a90*/  LOP3.LUT R3, R91, 0xffff, RZ, 0xc0, !PT ;  /* 0x0000ffff5b037812 */ /* 0x020fe200078ec0ff */
[----:B------:R-:W-:Y:S01]  /*4aa0*/  IMAD.SHL.U32 R10, R94, 0x8, RZ ;  /* 0x000000085e0a7824 */ /* 0x000fe200078e00ff */
[----:B------:R-:W-:Y:S01]  /*4ab0*/  ISETP.GE.AND P2, PT, R19, 0x2, PT ;  /* 0x000000021300780c */ /* 0x000fe20003f46270 */
[----:B------:R-:W-:Y:S01]  /*4ac0*/  BSSY B1, `(.L_x_36) ;  /* 0x000000e000017945 */ /* 0x000fe20003800000 */
[----:B------:R-:W-:Y:S02]  /*4ad0*/  PRMT R18, R3, 0x8880, RZ ;  /* 0x0000888003127816 */ /* 0x000fe400000000ff */
[----:B------:R-:W-:Y:S02]  /*4ae0*/  ISETP.LT.OR P0, PT, R0, 0x1, !P2 ;  /* 0x000000010000780c */ /* 0x000fe40005701670 */
[----:B------:R-:W-:Y:S01]  /*4af0*/  SHF.L.U64.HI R11, R94, 0x3, R95 ;  /* 0x000000035e0b7819 */ /* 0x000fe2000001025f */
[----:B------:R-:W-:-:S04]  /*4b00*/  IMAD R3, R18, R81, RZ ;  /* 0x0000005112037224 */ /* 0x000fc800078e02ff */
[----:B------:R-:W-:Y:S02]  /*4b10*/  @!P1 IMAD R15, R72, R80, R3 ;  /* 0x00000050480f9224 */ /* 0x000fe400078e0203 */
[----:B------:R-:W-:-:S03]  /*4b20*/  IMAD.WIDE.U32 R10, R14, R94, R10 ;  /* 0x0000005e0e0a7225 */ /* 0x000fc600078e000a */
[----:B------:R1:W-:Y:S01]  /*4b30*/  @!P1 STG.E.U8 desc[UR48][R4.64], R15 ;  /* 0x0000000f04009986 */ /* 0x0003e2000c101130 */
[----:B------:R-:W-:Y:S01]  /*4b40*/  IMAD.IADD R18, R21, 0x1, R11 ;  /* 0x0000000115127824 */ /* 0x000fe200078e020b */
[----:B------:R-:W-:Y:S01]  /*4b50*/  IADD3 R10, P4, P5, R12, R96, R10 ;  /* 0x000000600c0a7210 */ /* 0x000fe20007d9e00a */
[----:B------:R-:W-:-:S12]  /*4b60*/  @P0 BRA `(.L_x_37) ;  /* 0x00000000000c0947 */ /* 0x000fd80003800000 */
[----:B------:R-:W2:Y:S02]  /*4b70*/  LDG.E.U8 R91, desc[UR48][R8.64+0x1] ;  /* 0x00000130085b7981 */ /* 0x000ea4000c1e1100 */
[----:B--2---:R-:W-:-:S05]  /*4b80*/  PRMT R14, R91, 0x8880, RZ ;  /* 0x000088805b0e7816 */ /* 0x004fca00000000ff */
[----:B------:R-:W-:-:S07]  /*4b90*/  IMAD R3, R14, R81, RZ ;  /* 0x000000510e037224 */ /* 0x000fce00078e02ff */
.L_x_37:
[----:B------:R-:W-:Y:S05]  /*4ba0*/  BSYNC B1 ;  /* 0x0000000000017941 */ /* 0x000fea0003800000 */
.L_x_36:
[C---:B------:R-:W-:Y:S01]  /*4bb0*/  ISETP.LT.OR P3, PT, R0.reuse, 0x9, !P3 ;  /* 0x000000090000780c */ /* 0x040fe20005f61670 */
[----:B------:R-:W-:Y:S01]  /*4bc0*/  @!P0 IMAD R73, R73, R80, R3 ;  /* 0x0000005049498224 */ /* 0x000fe200078e0203 */
[----:B------:R-:W-:Y:S01]  /*4bd0*/  ISETP.GE.AND P1, PT, R19, 0x9, PT ;  /* 0x000000091300780c */ /* 0x000fe20003f26270 */
[----:B------:R-:W-:Y:S01]  /*4be0*/  BSSY B1, `(.L_x_38) ;  /* 0x000000b000017945 */ /* 0x000fe20003800000 */
[----:B------:R-:W-:Y:S02]  /*4bf0*/  IADD3.X R11, R13, R97, R18, P4, P5 ;  /* 0x000000610d0b7210 */ /* 0x000fe400027ea412 */
[----:B------:R2:W-:Y:S01]  /*4c00*/  @!P0 STG.E.U8 desc[UR48][R4.64+0x1], R73 ;  /* 0x0000014904008986 */ /* 0x0005e2000c101130 */
[----:B------:R-:W-:Y:S02]  /*4c10*/  ISETP.GE.AND P0, PT, R19, 0xa, PT ;  /* 0x0000000a1300780c */ /* 0x000fe40003f06270 */
[C---:B------:R-:W-:Y:S02]  /*4c20*/  ISETP.LT.OR P2, PT, R0.reuse, 0x9, !P2 ;  /* 0x000000090000780c */ /* 0x040fe40005741670 */
[----:B------:R-:W-:-:S02]  /*4c30*/  ISETP.LT.OR P5, PT, R0, 0x1, !P1 ;  /* 0x000000010000780c */ /* 0x000fc40004fa1670 */
[----:B------:R-:W-:Y:S01]  /*4c40*/  ISETP.LT.OR P4, PT, R0, 0x1, !P0 ;  /* 0x000000010000780c */ /* 0x000fe20004781670 */
[----:B------:R-:W-:-:S12]  /*4c50*/  @P3 BRA `(.L_x_39) ;  /* 0x00000000000c3947 */ /* 0x000fd80003800000 */
[----:B------:R-:W3:Y:S02]  /*4c60*/  LDG.E.U8 R91, desc[UR48][R10.64] ;  /* 0x000000300a5b7981 */ /* 0x000ee4000c1e1100 */
[----:B---3--:R-:W-:-:S05]  /*4c70*/  PRMT R12, R91, 0x8880, RZ ;  /* 0x000088805b0c7816 */ /* 0x008fca00000000ff */
[----:B------:R-:W-:-:S07]  /*4c80*/  IMAD R3, R12, R81, RZ ;  /* 0x000000510c037224 */ /* 0x000fce00078e02ff */
.L_x_39:
[----:B------:R-:W-:Y:S05]  /*4c90*/  BSYNC B1 ;  /* 0x0000000000017941 */ /* 0x000fea0003800000 */
.L_x_38:
[----:B------:R-:W-:Y:S01]  /*4ca0*/  @!P3 IMAD R13, R74, R80, R3 ;  /* 0x000000504a0db224 */ /* 0x000fe200078e0203 */
[----:B------:R-:W-:Y:S04]  /*4cb0*/  BSSY B1, `(.L_x_40) ;  /* 0x0000006000017945 */ /* 0x000fe80003800000 */
[----:B------:R3:W-:Y:S01]  /*4cc0*/  @!P3 STG.E.U8 desc[UR48][R6.64], R13 ;  /* 0x0000000d0600b986 */ /* 0x0007e2000c101130 */
[----:B------:R-:W-:Y:S05]  /*4cd0*/  @P2 BRA `(.L_x_41) ;  /* 0x00000000000c2947 */ /* 0x000fea0003800000 */
[----:B------:R-:W4:Y:S02]  /*4ce0*/  LDG.E.U8 R91, desc[UR48][R10.64+0x1] ;  /* 0x000001300a5b7981 */ /* 0x000f24000c1e1100 */
[----:B----4-:R-:W-:-:S05]  /*4cf0*/  PRMT R12, R91, 0x8880, RZ ;  /* 0x000088805b0c7816 */ /* 0x010fca00000000ff */
[----:B------:R-:W-:-:S07]  /*4d00*/  IMAD R3, R12, R81, RZ ;  /* 0x000000510c037224 */ /* 0x000fce00078e02ff */
.L_x_41:
[----:B------:R-:W-:Y:S05]  /*4d10*/  BSYNC B1 ;  /* 0x0000000000017941 */ /* 0x000fea0003800000 */
.L_x_40:
[----:B------:R-:W-:Y:S01]  /*4d20*/  @!P2 IMAD R75, R75, R80, R3 ;  /* 0x000000504b4ba224 */ /* 0x000fe200078e0203 */
[----:B------:R-:W-:Y:S04]  /*4d30*/  BSSY B1, `(.L_x_42) ;  /* 0x0000006000017945 */ /* 0x000fe80003800000 */
[----:B------:R4:W-:Y:S01]  /*4d40*/  @!P2 STG.E.U8 desc[UR48][R6.64+0x1], R75 ;  /* 0x0000014b0600a986 */ /* 0x0009e2000c101130 */
[----:B------:R-:W-:Y:S05]  /*4d50*/  @P5 BRA `(.L_x_43) ;  /* 0x00000000000c5947 */ /* 0x000fea0003800000 */
[----:B------:R-:W5:Y:S02]  /*4d60*/  LDG.E.U8 R91, desc[UR48][R8.64+0x8] ;  /* 0x00000830085b7981 */ /* 0x000f64000c1e1100 */
[----:B-----5:R-:W-:-:S05]  /*4d70*/  PRMT R12, R91, 0x8880, RZ ;  /* 0x000088805b0c7816 */ /* 0x020fca00000000ff */
[----:B------:R-:W-:-:S07]  /*4d80*/  IMAD R3, R12, R81, RZ ;  /* 0x000000510c037224 */ /* 0x000fce00078e02ff */
.L_x_43:
[----:B------:R-:W-:Y:S05]  /*4d90*/  BSYNC B1 ;  /* 0x0000000000017941 */ /* 0x000fea0003800000 */
.L_x_42:
[----:B---3--:R-:W-:Y:S01]  /*4da0*/  @!P5 IMAD R13, R76, R80, R3 ;  /* 0x000000504c0dd224 */ /* 0x008fe200078e0203 */
[----:B------:R-:W-:Y:S04]  /*4db0*/  BSSY B1, `(.L_x_44) ;  /* 0x0000006000017945 */ /* 0x000fe80003800000 */
[----:B------:R3:W-:Y:S01]  /*4dc0*/  @!P5 STG.E.U8 desc[UR48][R4.64+0x8], R13 ;  /* 0x0000080d0400d986 */ /* 0x0007e2000c101130 */
[----:B------:R-:W-:Y:S05]  /*4dd0*/  @P4 BRA `(.L_x_45) ;  /* 0x00000000000c4947 */ /* 0x000fea0003800000 */
[----:B------:R-:W5:Y:S02]  /*4de0*/  LDG.E.U8 R91, desc[UR48][R8.64+0x9] ;  /* 0x00000930085b7981 */ /* 0x000f64000c1e1100 */
[----:B-----5:R-:W-:-:S05]  /*4df0*/  PRMT R12, R91, 0x8880, RZ ;  /* 0x000088805b0c7816 */ /* 0x020fca00000000ff */
[----:B------:R-:W-:-:S07]  /*4e00*/  IMAD R3, R12, R81, RZ ;  /* 0x000000510c037224 */ /* 0x000fce00078e02ff */
.L_x_45:
[----:B------:R-:W-:Y:S05]  /*4e10*/  BSYNC B1 ;  /* 0x0000000000017941 */ /* 0x000fea0003800000 */
.L_x_44:
[C---:B------:R-:W-:Y:S01]  /*4e20*/  ISETP.LT.OR P1, PT, R0.reuse, 0x9, !P1 ;  /* 0x000000090000780c */ /* 0x040fe20004f21670 */
[----:B------:R-:W-:Y:S01]  /*4e30*/  @!P4 IMAD R77, R77, R80, R3 ;  /* 0x000000504d4dc224 */ /* 0x000fe200078e0203 */
[C---:B------:R-:W-:Y:S01]  /*4e40*/  ISETP.GE.AND P3, PT, R19.reuse, 0x11, PT ;  /* 0x000000111300780c */ /* 0x040fe20003f66270 */
[----:B------:R-:W-:Y:S01]  /*4e50*/  BSSY B1, `(.L_x_46) ;  /* 0x000000a000017945 */ /* 0x000fe20003800000 */
[----:B------:R-:W-:Y:S02]  /*4e60*/  ISETP.GE.AND P2, PT, R19, 0x12, PT ;  /* 0x000000121300780c */ /* 0x000fe40003f46270 */
[----:B------:R0:W-:Y:S01]  /*4e70*/  @!P4 STG.E.U8 desc[UR48][R4.64+0x9], R77 ;  /* 0x0000094d0400c986 */ /* 0x0001e2000c101130 */
[C---:B------:R-:W-:Y:S02]  /*4e80*/  ISETP.LT.OR P0, PT, R0.reuse, 0x9, !P0 ;  /* 0x000000090000780c */ /* 0x040fe40004701670 */
[C---:B------:R-:W-:Y:S02]  /*4e90*/  ISETP.LT.OR P5, PT, R0.reuse, 0x1, !P3 ;  /* 0x000000010000780c */ /* 0x040fe40005fa1670 */
[----:B------:R-:W-:-:S02]  /*4ea0*/  ISETP.LT.OR P4, PT, R0, 0x1, !P2 ;  /* 0x000000010000780c */ /* 0x000fc40005781670 */
[----:B------:R-:W-:Y:S11]  /*4eb0*/  @P1 BRA `(.L_x_47) ;  /* 0x00000000000c1947 */ /* 0x000ff60003800000 */
[----:B------:R-:W5:Y:S02]  /*4ec0*/  LDG.E.U8 R91, desc[UR48][R10.64+0x8] ;  /* 0x000008300a5b7981 */ /* 0x000f64000c1e1100 */
[----:B-----5:R-:W-:-:S05]  /*4ed0*/  PRMT R12, R91, 0x8880, RZ ;  /* 0x000088805b0c7816 */ /* 0x020fca00000000ff */
[----:B------:R-:W-:-:S07]  /*4ee0*/  IMAD R3, R12, R81, RZ ;  /* 0x000000510c037224 */ /* 0x000fce00078e02ff */
.L_x_47:
[----:B------:R-:W-:Y:S05]  /*4ef0*/  BSYNC B1 ;  /* 0x0000000000017941 */ /* 0x000fea0003800000 */
.L_x_46:
[----:B---3--:R-:W-:Y:S01]  /*4f00*/  @!P1 IMAD R13, R78, R80, R3 ;  /* 0x000000504e0d9224 */ /* 0x008fe200078e0203 */
[----:B------:R-:W-:Y:S04]  /*4f10*/  BSSY B1, `(.L_x_48) ;  /* 0x0000006000017945 */ /* 0x000fe80003800000 */
[----:B------:R3:W-:Y:S01]  /*4f20*/  @!P1 STG.E.U8 desc[UR48][R6.64+0x8], R13 ;  /* 0x0000080d06009986 */ /* 0x0007e2000c101130 */
[----:B------:R-:W-:Y:S05]  /*4f30*/  @P0 BRA `(.L_x_49) ;  /* 0x00000000000c0947 */ /* 0x000fea0003800000 */
[----:B------:R-:W5:Y:S02]  /*4f40*/  LDG.E.U8 R91, desc[UR48][R10.64+0x9] ;  /* 0x000009300a5b7981 */ /* 0x000f64000c1e1100 */
[----:B-----5:R-:W-:-:S05]  /*4f50*/  PRMT R12, R91, 0x8880, RZ ;  /* 0x000088805b0c7816 */ /* 0x020fca00000000ff */
[----:B------:R-:W-:-:S07]  /*4f60*/  IMAD R3, R12, R81, RZ ;  /* 0x000000510c037224 */ /* 0x000fce00078e02ff */
.L_x_49:
[----:B------:R-:W-:Y:S05]  /*4f70*/  BSYNC B1 ;  /* 0x0000000000017941 */ /* 0x000fea0003800000 */
.L_x_48:
[----:B------:R-:W-:Y:S01]  /*4f80*/  @!P0 IMAD R79, R79, R80, R3 ;  /* 0x000000504f4f8224 */ /* 0x000fe200078e0203 */
[----:B------:R-:W-:Y:S04]  /*4f90*/  BSSY B1, `(.L_x_50) ;  /* 0x0000006000017945 */ /* 0x000fe80003800000 */
[----:B------:R0:W-:Y:S01]  /*4fa0*/  @!P0 STG.E.U8 desc[UR48][R6.64+0x9], R79 ;  /* 0x0000094f06008986 */ /* 0x0001e2000c101130 */
[----:B------:R-:W-:Y:S05]  /*4fb0*/  @P5 BRA `(.L_x_51) ;  /* 0x00000000000c5947 */ /* 0x000fea0003800000 */
[----:B------:R-:W5:Y:S02]  /*4fc0*/  LDG.E.U8 R91, desc[UR48][R8.64+0x10] ;  /* 0x00001030085b7981 */ /* 0x000f64000c1e1100 */
[----:B-----5:R-:W-:-:S05]  /*4fd0*/  PRMT R12, R91, 0x8880, RZ ;  /* 0x000088805b0c7816 */ /* 0x020fca00000000ff */
[----:B------:R-:W-:-:S07]  /*4fe0*/  IMAD R3, R12, R81, RZ ;  /* 0x000000510c037224 */ /* 0x000fce00078e02ff */
.L_x_51:
[----:B------:R-:W-:Y:S05]  /*4ff0*/  BSYNC B1 ;  /* 0x0000000000017941 */ /* 0x000fea0003800000 */
.L_x_50:
[----:B---3--:R-:W-:Y:S01]  /*5000*/  @!P5 IMAD R13, R64, R80, R3 ;  /* 0x00000050400dd224 */ /* 0x008fe200078e0203 */
[----:B------:R-:W-:Y:S04]  /*5010*/  BSSY B1, `(.L_x_52) ;  /* 0x0000006000017945 */ /* 0x000fe80003800000 */
[----:B------:R3:W-:Y:S01]  /*5020*/  @!P5 STG.E.U8 desc[UR48][R4.64+0x10], R13 ;  /* 0x0000100d0400d986 */ /* 0x0007e2000c101130 */
[----:B------:R-:W-:Y:S05]  /*5030*/  @P4 BRA `(.L_x_53) ;  /* 0x00000000000c4947 */ /* 0x000fea0003800000 */
[----:B------:R-:W5:Y:S02]  /*5040*/  LDG.E.U8 R91, desc[UR48][R8.64+0x11] ;  /* 0x00001130085b7981 */ /* 0x000f64000c1e1100 */
[----:B-----5:R-:W-:-:S05]  /*5050*/  PRMT R12, R91, 0x8880, RZ ;  /* 0x000088805b0c7816 */ /* 0x020fca00000000ff */
[----:B------:R-:W-:-:S07]  /*5060*/  IMAD R3, R12, R81, RZ ;  /* 0x000000510c037224 */ /* 0x000fce00078e02ff */
.L_x_53:
[----:B------:R-:W-:Y:S05]  /*5070*/  BSYNC B1 ;  /* 0x0000000000017941 */ /* 0x000fea0003800000 */
.L_x_52:
        /* <DEDUP_REMOVED lines=13> */
.L_x_55:
[----:B------:R-:W-:Y:S05]  /*5150*/  BSYNC B1 ;  /* 0x0000000000017941 */ /* 0x000fea0003800000 */
.L_x_54:
[----:B---3--:R-:W-:Y:S01]  /*5160*/  @!P3 IMAD R13, R66, R80, R3 ;  /* 0x00000050420db224 */ /* 0x008fe200078e0203 */
[----:B------:R-:W-:Y:S04]  /*5170*/  BSSY B1, `(.L_x_56) ;  /* 0x0000006000017945 */ /* 0x000fe80003800000 */
[----:B------:R3:W-:Y:S01]  /*5180*/  @!P3 STG.E.U8 desc[UR48][R6.64+0x10], R13 ;  /* 0x0000100d0600b986 */ /* 0x0007e2000c101130 */
[----:B------:R-:W-:Y:S05]  /*5190*/  @P2 BRA `(.L_x_57) ;  /* 0x00000000000c2947 */ /* 0x000fea0003800000 */
[----:B------:R-:W5:Y:S02]  /*51a0*/  LDG.E.U8 R91, desc[UR48][R10.64+0x11] ;  /* 0x000011300a5b7981 */ /* 0x000f64000c1e1100 */
[----:B-----5:R-:W-:-:S05]  /*51b0*/  PRMT R12, R91, 0x8880, RZ ;  /* 0x000088805b0c7816 */ /* 0x020fca00000000ff */
[----:B------:R-:W-:-:S07]  /*51c0*/  IMAD R3, R12, R81, RZ ;  /* 0x000000510c037224 */ /* 0x000fce00078e02ff */
.L_x_57:
[----:B------:R-:W-:Y:S05]  /*51d0*/  BSYNC B1 ;  /* 0x0000000000017941 */ /* 0x000fea0003800000 */
.L_x_56:
[----:B------:R-:W-:Y:S01]  /*51e0*/  @!P2 IMAD R67, R67, R80, R3 ;  /* 0x000000504343a224 */ /* 0x000fe200078e0203 */
[----:B------:R-:W-:Y:S04]  /*51f0*/  BSSY B1, `(.L_x_58) ;  /* 0x0000006000017945 */ /* 0x000fe80003800000 */
[----:B------:R0:W-:Y:S01]  /*5200*/  @!P2 STG.E.U8 desc[UR48][R6.64+0x11], R67 ;  /* 0x000011430600a986 */ /* 0x0001e2000c101130 */
[----:B------:R-:W-:Y:S05]  /*5210*/  @P5 BRA `(.L_x_59) ;  /* 0x00000000000c5947 */ /* 0x000fea0003800000 */
[----:B------:R-:W5:Y:S02]  /*5220*/  LDG.E.U8 R91, desc[UR48][R8.64+0x18] ;  /* 0x00001830085b7981 */ /* 0x000f64000c1e1100 */
[----:B-----5:R-:W-:-:S05]  /*5230*/  PRMT R12, R91, 0x8880, RZ ;  /* 0x000088805b0c7816 */ /* 0x020fca00000000ff */
[----:B------:R-:W-:-:S07]  /*5240*/  IMAD R3, R12, R81, RZ ;  /* 0x000000510c037224 */ /* 0x000fce00078e02ff */
.L_x_59:
[----:B------:R-:W-:Y:S05]  /*5250*/  BSYNC B1 ;  /* 0x0000000000017941 */ /* 0x000fea0003800000 */
.L_x_58:
[----:B---3--:R-:W-:Y:S01]  /*5260*/  @!P5 IMAD R13, R68, R80, R3 ;  /* 0x00000050440dd224 */ /* 0x008fe200078e0203 */
[----:B------:R-:W-:Y:S04]  /*5270*/  BSSY B1, `(.L_x_60) ;  /* 0x0000006000017945 */ /* 0x000fe80003800000 */
[----:B------:R3:W-:Y:S01]  /*5280*/  @!P5 STG.E.U8 desc[UR48][R4.64+0x18], R13 ;  /* 0x0000180d0400d986 */ /* 0x0007e2000c101130 */
[----:B------:R-:W-:Y:S05]  /*5290*/  @P4 BRA `(.L_x_61) ;  /* 0x00000000000c4947 */ /* 0x000fea0003800000 */
[----:B------:R-:W5:Y:S02]  /*52a0*/  LDG.E.U8 R91, desc[UR48][R8.64+0x19] ;  /* 0x00001930085b7981 */ /* 0x000f64000c1e1100 */
[----:B-----5:R-:W-:-:S05]  /*52b0*/  PRMT R12, R91, 0x8880, RZ ;  /* 0x000088805b0c7816 */ /* 0x020fca00000000ff */
[----:B------:R-:W-:-:S07]  /*52c0*/  IMAD R3, R12, R81, RZ ;  /* 0x000000510c037224 */ /* 0x000fce00078e02ff */
.L_x_61:
[----:B------:R-:W-:Y:S05]  /*52d0*/  BSYNC B1 ;  /* 0x0000000000017941 */ /* 0x000fea0003800000 */
.L_x_60:
        /* <DEDUP_REMOVED lines=13> */
.L_x_63:
[----:B------:R-:W-:Y:S05]  /*53b0*/  BSYNC B1 ;  /* 0x0000000000017941 */ /* 0x000fea0003800000 */
.L_x_62:
[----:B---3--:R-:W-:Y:S01]  /*53c0*/  @!P1 IMAD R13, R70, R80, R3 ;  /* 0x00000050460d9224 */ /* 0x008fe200078e0203 */
[----:B------:R-:W-:Y:S04]  /*53d0*/  BSSY B1, `(.L_x_64) ;  /* 0x0000006000017945 */ /* 0x000fe80003800000 */
[----:B------:R3:W-:Y:S01]  /*53e0*/  @!P1 STG.E.U8 desc[UR48][R6.64+0x18], R13 ;  /* 0x0000180d06009986 */ /* 0x0007e2000c101130 */
[----:B------:R-:W-:Y:S05]  /*53f0*/  @P0 BRA `(.L_x_65) ;  /* 0x00000000000c0947 */ /* 0x000fea0003800000 */
[----:B------:R-:W5:Y:S02]  /*5400*/  LDG.E.U8 R91, desc[UR48][R10.64+0x19] ;  /* 0x000019300a5b7981 */ /* 0x000f64000c1e1100 */
[----:B-----5:R-:W-:-:S05]  /*5410*/  PRMT R12, R91, 0x8880, RZ ;  /* 0x000088805b0c7816 */ /* 0x020fca00000000ff */
[----:B------:R-:W-:-:S07]  /*5420*/  IMAD R3, R12, R81, RZ ;  /* 0x000000510c037224 */ /* 0x000fce00078e02ff */
.L_x_65:
[----:B------:R-:W-:Y:S05]  /*5430*/  BSYNC B1 ;  /* 0x0000000000017941 */ /* 0x000fea0003800000 */
.L_x_64:
[----:B------:R-:W-:Y:S01]  /*5440*/  @!P0 IMAD R71, R71, R80, R3 ;  /* 0x0000005047478224 */ /* 0x000fe200078e0203 */
[----:B------:R-:W-:Y:S04]  /*5450*/  BSSY B1, `(.L_x_66) ;  /* 0x0000006000017945 */ /* 0x000fe80003800000 */
[----:B------:R0:W-:Y:S01]  /*5460*/  @!P0 STG.E.U8 desc[UR48][R6.64+0x19], R71 ;  /* 0x0000194706008986 */ /* 0x0001e2000c101130 */
[----:B------:R-:W-:Y:S05]  /*5470*/  @P5 BRA `(.L_x_67) ;  /* 0x00000000000c5947 */ /* 0x000fea0003800000 */
[----:B------:R-:W5:Y:S02]  /*5480*/  LDG.E.U8 R91, desc[UR48][R8.64+0x20] ;  /* 0x00002030085b7981 */ /* 0x000f64000c1e1100 */
[----:B-----5:R-:W-:-:S05]  /*5490*/  PRMT R12, R91, 0x8880, RZ ;  /* 0x000088805b0c7816 */ /* 0x020fca00000000ff */
[----:B------:R-:W-:-:S07]  /*54a0*/  IMAD R3, R12, R81, RZ ;  /* 0x000000510c037224 */ /* 0x000fce00078e02ff */
.L_x_67:
[----:B------:R-:W-:Y:S05]  /*54b0*/  BSYNC B1 ;  /* 0x0000000000017941 */ /* 0x000fea0003800000 */
.L_x_66:
[----:B---3--:R-:W-:Y:S01]  /*54c0*/  @!P5 IMAD R13, R56, R80, R3 ;  /* 0x00000050380dd224 */ /* 0x008fe200078e0203 */
[----:B------:R-:W-:Y:S04]  /*54d0*/  BSSY B1, `(.L_x_68) ;  /* 0x0000006000017945 */ /* 0x000fe80003800000 */
[----:B------:R3:W-:Y:S01]  /*54e0*/  @!P5 STG.E.U8 desc[UR48][R4.64+0x20], R13 ;  /* 0x0000200d0400d986 */ /* 0x0007e2000c101130 */
[----:B------:R-:W-:Y:S05]  /*54f0*/  @P4 BRA `(.L_x_69) ;  /* 0x00000000000c4947 */ /* 0x000fea0003800000 */
[----:B------:R-:W5:Y:S02]  /*5500*/  LDG.E.U8 R91, desc[UR48][R8.64+0x21] ;  /* 0x00002130085b7981 */ /* 0x000f64000c1e1100 */
[----:B-----5:R-:W-:-:S05]  /*5510*/  PRMT R12, R91, 0x8880, RZ ;  /* 0x000088805b0c7816 */ /* 0x020fca00000000ff */
[----:B------:R-:W-:-:S07]  /*5520*/  IMAD R3, R12, R81, RZ ;  /* 0x000000510c037224 */ /* 0x000fce00078e02ff */
.L_x_69:
[----:B------:R-:W-:Y:S05]  /*5530*/  BSYNC B1 ;  /* 0x0000000000017941 */ /* 0x000fea0003800000 */
.L_x_68:
        /* <DEDUP_REMOVED lines=13> */
.L_x_71:
[----:B------:R-:W-:Y:S05]  /*5610*/  BSYNC B1 ;  /* 0x0000000000017941 */ /* 0x000fea0003800000 */
.L_x_70:
[----:B---3--:R-:W-:Y:S01]  /*5620*/  @!P3 IMAD R13, R58, R80, R3 ;  /* 0x000000503a0db224 */ /* 0x008fe200078e0203 */
[----:B------:R-:W-:Y:S04]  /*5630*/  BSSY B1, `(.L_x_72) ;  /* 0x0000006000017945 */ /* 0x000fe80003800000 */
[----:B------:R3:W-:Y:S01]  /*5640*/  @!P3 STG.E.U8 desc[UR48][R6.64+0x20], R13 ;  /* 0x0000200d0600b986 */ /* 0x0007e2000c101130 */
[----:B------:R-:W-:Y:S05]  /*5650*/  @P2 BRA `(.L_x_73) ;  /* 0x00000000000c2947 */ /* 0x000fea0003800000 */
[----:B------:R-:W5:Y:S02]  /*5660*/  LDG.E.U8 R91, desc[UR48][R10.64+0x21] ;  /* 0x000021300a5b7981 */ /* 0x000f64000c1e1100 */
[----:B-----5:R-:W-:-:S05]  /*5670*/  PRMT R12, R91, 0x8880, RZ ;  /* 0x000088805b0c7816 */ /* 0x020fca00000000ff */
[----:B------:R-:W-:-:S07]  /*5680*/  IMAD R3, R12, R81, RZ ;  /* 0x000000510c037224 */ /* 0x000fce00078e02ff */
.L_x_73:
[----:B------:R-:W-:Y:S05]  /*5690*/  BSYNC B1 ;  /* 0x0000000000017941 */ /* 0x000fea0003800000 */
.L_x_72:
[----:B------:R-:W-:Y:S01]  /*56a0*/  @!P2 IMAD R59, R59, R80, R3 ;  /* 0x000000503b3ba224 */ /* 0x000fe200078e0203 */
[----:B------:R-:W-:Y:S04]  /*56b0*/  BSSY B1, `(.L_x_74) ;  /* 0x0000006000017945 */ /* 0x000fe80003800000 */
[----:B------:R0:W-:Y:S01]  /*56c0*/  @!P2 STG.E.U8 desc[UR48][R6.64+0x21], R59 ;  /* 0x0000213b0600a986 */ /* 0x0001e2000c101130 */
[----:B------:R-:W-:Y:S05]  /*56d0*/  @P5 BRA `(.L_x_75) ;  /* 0x00000000000c5947 */ /* 0x000fea0003800000 */
[----:B------:R-:W5:Y:S02]  /*56e0*/  LDG.E.U8 R91, desc[UR48][R8.64+0x28] ;  /* 0x00002830085b7981 */ /* 0x000f64000c1e1100 */
[----:B-----5:R-:W-:-:S05]  /*56f0*/  PRMT R12, R91, 0x8880, RZ ;  /* 0x000088805b0c7816 */ /* 0x020fca00000000ff */
[----:B------:R-:W-:-:S07]  /*5700*/  IMAD R3, R12, R81, RZ ;  /* 0x000000510c037224 */ /* 0x000fce00078e02ff */
.L_x_75:
[----:B------:R-:W-:Y:S05]  /*5710*/  BSYNC B1 ;  /* 0x0000000000017941 */ /* 0x000fea0003800000 */
.L_x_74:
[----:B---3--:R-:W-:Y:S01]  /*5720*/  @!P5 IMAD R13, R60, R80, R3 ;  /* 0x000000503c0dd224 */ /* 0x008fe200078e0203 */
[----:B------:R-:W-:Y:S04]  /*5730*/  BSSY B1, `(.L_x_76) ;  /* 0x0000006000017945 */ /* 0x000fe80003800000 */
[----:B------:R3:W-:Y:S01]  /*5740*/  @!P5 STG.E.U8 desc[UR48][R4.64+0x28], R13 ;  /* 0x0000280d0400d986 */ /* 0x0007e2000c101130 */
[----:B------:R-:W-:Y:S05]  /*5750*/  @P4 BRA `(.L_x_77) ;  /* 0x00000000000c4947 */ /* 0x000fea0003800000 */
[----:B------:R-:W5:Y:S02]  /*5760*/  LDG.E.U8 R91, desc[UR48][R8.64+0x29] ;  /* 0x00002930085b7981 */ /* 0x000f64000c1e1100 */
[----:B-----5:R-:W-:-:S05]  /*5770*/  PRMT R12, R91, 0x8880, RZ ;  /* 0x000088805b0c7816 */ /* 0x020fca00000000ff */
[----:B------:R-:W-:-:S07]  /*5780*/  IMAD R3, R12, R81, RZ ;  /* 0x000000510c037224 */ /* 0x000fce00078e02ff */
.L_x_77:
[----:B------:R-:W-:Y:S05]  /*5790*/  BSYNC B1 ;  /* 0x0000000000017941 */ /* 0x000fea0003800000 */
.L_x_76:
        /* <DEDUP_REMOVED lines=13> */
.L_x_79:
[----:B------:R-:W-:Y:S05]  /*5870*/  BSYNC B1 ;  /* 0x0000000000017941 */ /* 0x000fea0003800000 */
.L_x_78:
[----:B---3--:R-:W-:Y:S01]  /*5880*/  @!P1 IMAD R13, R62, R80, R3 ;  /* 0x000000503e0d9224 */ /* 0x008fe200078e0203 */
[----:B------:R-:W-:Y:S04]  /*5890*/  BSSY B1, `(.L_x_80) ;  /* 0x0000006000017945 */ /* 0x000fe80003800000 */
[----:B------:R3:W-:Y:S01]  /*58a0*/  @!P1 STG.E.U8 desc[UR48][R6.64+0x28], R13 ;  /* 0x0000280d06009986 */ /* 0x0007e2000c101130 */
[----:B------:R-:W-:Y:S05]  /*58b0*/  @P0 BRA `(.L_x_81) ;  /* 0x00000000000c0947 */ /* 0x000fea0003800000 */
[----:B------:R-:W5:Y:S02]  /*58c0*/  LDG.E.U8 R91, desc[UR48][R10.64+0x29] ;  /* 0x000029300a5b7981 */ /* 0x000f64000c1e1100 */
[----:B-----5:R-:W-:-:S05]  /*58d0*/  PRMT R12, R91, 0x8880, RZ ;  /* 0x000088805b0c7816 */ /* 0x020fca00000000ff */
[----:B------:R-:W-:-:S07]  /*58e0*/  IMAD R3, R12, R81, RZ ;  /* 0x000000510c037224 */ /* 0x000fce00078e02ff */
.L_x_81:
[----:B------:R-:W-:Y:S05]  /*58f0*/  BSYNC B1 ;  /* 0x0000000000017941 */ /* 0x000fea0003800000 */
.L_x_80:
[----:B------:R-:W-:Y:S01]  /*5900*/  @!P0 IMAD R63, R63, R80, R3 ;  /* 0x000000503f3f8224 */ /* 0x000fe200078e0203 */
[----:B------:R-:W-:Y:S04]  /*5910*/  BSSY B1, `(.L_x_82) ;  /* 0x0000006000017945 */ /* 0x000fe80003800000 */
[----:B------:R0:W-:Y:S01]  /*5920*/  @!P0 STG.E.U8 desc[UR48][R6.64+0x29], R63 ;  /* 0x0000293f06008986 */ /* 0x0001e2000c101130 */
[----:B------:R-:W-:Y:S05]  /*5930*/  @P5 BRA `(.L_x_83) ;  /* 0x00000000000c5947 */ /* 0x000fea0003800000 */
[----:B------:R-:W5:Y:S02]  /*5940*/  LDG.E.U8 R91, desc[UR48][R8.64+0x30] ;  /* 0x00003030085b7981 */ /* 0x000f64000c1e1100 */
[----:B-----5:R-:W-:-:S05]  /*5950*/  PRMT R12, R91, 0x8880, RZ ;  /* 0x000088805b0c7816 */ /* 0x020fca00000000ff */
[----:B------:R-:W-:-:S07]  /*5960*/  IMAD R3, R12, R81, RZ ;  /* 0x000000510c037224 */ /* 0x000fce00078e02ff */
.L_x_83:
[----:B------:R-:W-:Y:S05]  /*5970*/  BSYNC B1 ;  /* 0x0000000000017941 */ /* 0x000fea0003800000 */
.L_x_82:
[----:B---3--:R-:W-:Y:S01]  /*5980*/  @!P5 IMAD R13, R48, R80, R3 ;  /* 0x00000050300dd224 */ /* 0x008fe200078e0203 */
[----:B------:R-:W-:Y:S04]  /*5990*/  BSSY B1, `(.L_x_84) ;  /* 0x0000006000017945 */ /* 0x000fe80003800000 */
[----:B------:R3:W-:Y:S01]  /*59a0*/  @!P5 STG.E.U8 desc[UR48][R4.64+0x30], R13 ;  /* 0x0000300d0400d986 */ /* 0x0007e2000c101130 */
[----:B------:R-:W-:Y:S05]  /*59b0*/  @P4 BRA `(.L_x_85) ;  /* 0x00000000000c4947 */ /* 0x000fea0003800000 */
[----:B------:R-:W5:Y:S02]  /*59c0*/  LDG.E.U8 R91, desc[UR48][R8.64+0x31] ;  /* 0x00003130085b7981 */ /* 0x000f64000c1e1100 */
[----:B-----5:R-:W-:-:S05]  /*59d0*/  PRMT R12, R91, 0x8880, RZ ;  /* 0x000088805b0c7816 */ /* 0x020fca00000000ff */
[----:B------:R-:W-:-:S07]  /*59e0*/  IMAD R3, R12, R81, RZ ;  /* 0x000000510c037224 */ /* 0x000fce00078e02ff */
.L_x_85:
[----:B------:R-:W-:Y:S05]  /*59f0*/  BSYNC B1 ;  /* 0x0000000000017941 */ /* 0x000fea0003800000 */
.L_x_84:
        /* <DEDUP_REMOVED lines=13> */
.L_x_87:
[----:B------:R-:W-:Y:S05]  /*5ad0*/  BSYNC B1 ;  /* 0x0000000000017941 */ /* 0x000fea0003800000 */
.L_x_86:
[----:B---3--:R-:W-:Y:S01]  /*5ae0*/  @!P3 IMAD R13, R50, R80, R3 ;  /* 0x00000050320db224 */ /* 0x008fe200078e0203 */
[----:B------:R-:W-:Y:S04]  /*5af0*/  BSSY B1, `(.L_x_88) ;  /* 0x0000006000017945 */ /* 0x000fe80003800000 */
[----:B------:R3:W-:Y:S01]  /*5b00*/  @!P3 STG.E.U8 desc[UR48][R6.64+0x30], R13 ;  /* 0x0000300d0600b986 */ /* 0x0007e2000c101130 */
[----:B------:R-:W-:Y:S05]  /*5b10*/  @P2 BRA `(.L_x_89) ;  /* 0x00000000000c2947 */ /* 0x000fea0003800000 */
[----:B------:R-:W5:Y:S02]  /*5b20*/  LDG.E.U8 R91, desc[UR48][R10.64+0x31] ;  /* 0x000031300a5b7981 */ /* 0x000f64000c1e1100 */
[----:B-----5:R-:W-:-:S05]  /*5b30*/  PRMT R12, R91, 0x8880, RZ ;  /* 0x000088805b0c7816 */ /* 0x020fca00000000ff */
[----:B------:R-:W-:-:S07]  /*5b40*/  IMAD R3, R12, R81, RZ ;  /* 0x000000510c037224 */ /* 0x000fce00078e02ff */
.L_x_89:
[----:B------:R-:W-:Y:S05]  /*5b50*/  BSYNC B1 ;  /* 0x0000000000017941 */ /* 0x000fea0003800000 */
.L_x_88:
[----:B------:R-:W-:Y:S01]  /*5b60*/  @!P2 IMAD R51, R51, R80, R3 ;  /* 0x000000503333a224 */ /* 0x000fe200078e0203 */
[----:B------:R-:W-:Y:S04]  /*5b70*/  BSSY B1, `(.L_x_90) ;  /* 0x0000006000017945 */ /* 0x000fe80003800000 */
[----:B------:R0:W-:Y:S01]  /*5b80*/  @!P2 STG.E.U8 desc[UR48][R6.64+0x31], R51 ;  /* 0x000031330600a986 */ /* 0x0001e2000c101130 */
[----:B------:R-:W-:Y:S05]  /*5b90*/  @P5 BRA `(.L_x_91) ;  /* 0x00000000000c5947 */ /* 0x000fea0003800000 */
[----:B------:R-:W5:Y:S02]  /*5ba0*/  LDG.E.U8 R91, desc[UR48][R8.64+0x38] ;  /* 0x00003830085b7981 */ /* 0x000f64000c1e1100 */
[----:B-----5:R-:W-:-:S05]  /*5bb0*/  PRMT R12, R91, 0x8880, RZ ;  /* 0x000088805b0c7816 */ /* 0x020fca00000000ff */
[----:B------:R-:W-:-:S07]  /*5bc0*/  IMAD R3, R12, R81, RZ ;  /* 0x000000510c037224 */ /* 0x000fce00078e02ff */
.L_x_91:
[----:B------:R-:W-:Y:S05]  /*5bd0*/  BSYNC B1 ;  /* 0x0000000000017941 */ /* 0x000fea0003800000 */
.L_x_90:
[----:B---3--:R-:W-:Y:S01]  /*5be0*/  @!P5 IMAD R13, R52, R80, R3 ;  /* 0x00000050340dd224 */ /* 0x008fe200078e0203 */
[----:B------:R-:W-:Y:S04]  /*5bf0*/  BSSY B1, `(.L_x_92) ;  /* 0x0000006000017945 */ /* 0x000fe80003800000 */
[----:B------:R3:W-:Y:S01]  /*5c00*/  @!P5 STG.E.U8 desc[UR48][R4.64+0x38], R13 ;  /* 0x0000380d0400d986 */ /* 0x0007e2000c101130 */
[----:B------:R-:W-:Y:S05]  /*5c10*/  @P4 BRA `(.L_x_93) ;  /* 0x00000000000c4947 */ /* 0x000fea0003800000 */
[----:B------:R-:W5:Y:S02]  /*5c20*/  LDG.E.U8 R91, desc[UR48][R8.64+0x39] ;  /* 0x00003930085b7981 */ /* 0x000f64000c1e1100 */
[----:B-----5:R-:W-:-:S05]  /*5c30*/  PRMT R12, R91, 0x8880, RZ ;  /* 0x000088805b0c7816 */ /* 0x020fca00000000ff */
[----:B------:R-:W-:-:S07]  /*5c40*/  IMAD R3, R12, R81, RZ ;  /* 0x000000510c037224 */ /* 0x000fce00078e02ff */
.L_x_93:
[----:B------:R-:W-:Y:S05]  /*5c50*/  BSYNC B1 ;  /* 0x0000000000017941 */ /* 0x000fea0003800000 */
.L_x_92:
        /* <DEDUP_REMOVED lines=13> */
.L_x_95:
[----:B------:R-:W-:Y:S05]  /*5d30*/  BSYNC B1 ;  /* 0x0000000000017941 */ /* 0x000fea0003800000 */
.L_x_94:
[----:B---3--:R-:W-:Y:S01]  /*5d40*/  @!P1 IMAD R13, R54, R80, R3 ;  /* 0x00000050360d9224 */ /* 0x008fe200078e0203 */
[----:B------:R-:W-:Y:S04]  /*5d50*/  BSSY B1, `(.L_x_96) ;  /* 0x0000006000017945 */ /* 0x000fe80003800000 */
[----:B------:R3:W-:Y:S01]  /*5d60*/  @!P1 STG.E.U8 desc[UR48][R6.64+0x38], R13 ;  /* 0x0000380d06009986 */ /* 0x0007e2000c101130 */
[----:B------:R-:W-:Y:S05]  /*5d70*/  @P0 BRA `(.L_x_97) ;  /* 0x00000000000c0947 */ /* 0x000fea0003800000 */
[----:B------:R-:W5:Y:S02]  /*5d80*/  LDG.E.U8 R91, desc[UR48][R10.64+0x39] ;  /* 0x000039300a5b7981 */ /* 0x000f64000c1e1100 */
[----:B-----5:R-:W-:-:S05]  /*5d90*/  PRMT R12, R91, 0x8880, RZ ;  /* 0x000088805b0c7816 */ /* 0x020fca00000000ff */
[----:B------:R-:W-:-:S07]  /*5da0*/  IMAD R3, R12, R81, RZ ;  /* 0x000000510c037224 */ /* 0x000fce00078e02ff */
.L_x_97:
[----:B------:R-:W-:Y:S05]  /*5db0*/  BSYNC B1 ;  /* 0x0000000000017941 */ /* 0x000fea0003800000 */
.L_x_96:
[----:B------:R-:W-:Y:S01]  /*5dc0*/  @!P0 IMAD R55, R55, R80, R3 ;  /* 0x0000005037378224 */ /* 0x000fe200078e0203 */
[----:B------:R-:W-:Y:S04]  /*5dd0*/  BSSY B1, `(.L_x_98) ;  /* 0x0000006000017945 */ /* 0x000fe80003800000 */
[----:B------:R0:W-:Y:S01]  /*5de0*/  @!P0 STG.E.U8 desc[UR48][R6.64+0x39], R55 ;  /* 0x0000393706008986 */ /* 0x0001e2000c101130 */
[----:B------:R-:W-:Y:S05]  /*5df0*/  @P5 BRA `(.L_x_99) ;  /* 0x00000000000c5947 */ /* 0x000fea0003800000 */
[----:B------:R-:W5:Y:S02]  /*5e00*/  LDG.E.U8 R91, desc[UR48][R8.64+0x40] ;  /* 0x00004030085b7981 */ /* 0x000f64000c1e1100 */
[----:B-----5:R-:W-:-:S05]  /*5e10*/  PRMT R12, R91, 0x8880, RZ ;  /* 0x000088805b0c7816 */ /* 0x020fca00000000ff */
[----:B------:R-:W-:-:S07]  /*5e20*/  IMAD R3, R12, R81, RZ ;  /* 0x000000510c037224 */ /* 0x000fce00078e02ff */
.L_x_99:
[----:B------:R-:W-:Y:S05]  /*5e30*/  BSYNC B1 ;  /* 0x0000000000017941 */ /* 0x000fea0003800000 */
.L_x_98:
[----:B---3--:R-:W-:Y:S01]  /*5e40*/  @!P5 IMAD R13, R40, R80, R3 ;  /* 0x00000050280dd224 */ /* 0x008fe200078e0203 */
[----:B------:R-:W-:Y:S04]  /*5e50*/  BSSY B1, `(.L_x_100) ;  /* 0x0000006000017945 */ /* 0x000fe80003800000 */
[----:B------:R3:W-:Y:S01]  /*5e60*/  @!P5 STG.E.U8 desc[UR48][R4.64+0x40], R13 ;  /* 0x0000400d0400d986 */ /* 0x0007e2000c101130 */
[----:B------:R-:W-:Y:S05]  /*5e70*/  @P4 BRA `(.L_x_101) ;  /* 0x00000000000c4947 */ /* 0x000fea0003800000 */
[----:B------:R-:W5:Y:S02]  /*5e80*/  LDG.E.U8 R91, desc[UR48][R8.64+0x41] ;  /* 0x00004130085b7981 */ /* 0x000f64000c1e1100 */
[----:B-----5:R-:W-:-:S05]  /*5e90*/  PRMT R12, R91, 0x8880, RZ ;  /* 0x000088805b0c7816 */ /* 0x020fca00000000ff */
[----:B------:R-:W-:-:S07]  /*5ea0*/  IMAD R3, R12, R81, RZ ;  /* 0x000000510c037224 */ /* 0x000fce00078e02ff */
.L_x_101:
[----:B------:R-:W-:Y:S05]  /*5eb0*/  BSYNC B1 ;  /* 0x0000000000017941 */ /* 0x000fea0003800000 */
.L_x_100:
        /* <DEDUP_REMOVED lines=13> */
.L_x_103:
[----:B------:R-:W-:Y:S05]  /*5f90*/  BSYNC B1 ;  /* 0x0000000000017941 */ /* 0x000fea0003800000 */
.L_x_102:
[----:B---3--:R-:W-:Y:S01]  /*5fa0*/  @!P3 IMAD R13, R42, R80, R3 ;  /* 0x000000502a0db224 */ /* 0x008fe200078e0203 */
[----:B------:R-:W-:Y:S04]  /*5fb0*/  BSSY B1, `(.L_x_104) ;  /* 0x0000006000017945 */ /* 0x000fe80003800000 */
[----:B------:R3:W-:Y:S01]  /*5fc0*/  @!P3 STG.E.U8 desc[UR48][R6.64+0x40], R13 ;  /* 0x0000400d0600b986 */ /* 0x0007e2000c101130 */
[----:B------:R-:W-:Y:S05]  /*5fd0*/  @P2 BRA `(.L_x_105) ;  /* 0x00000000000c2947 */ /* 0x000fea0003800000 */
[----:B------:R-:W5:Y:S02]  /*5fe0*/  LDG.E.U8 R91, desc[UR48][R10.64+0x41] ;  /* 0x000041300a5b7981 */ /* 0x000f64000c1e1100 */
[----:B-----5:R-:W-:-:S05]  /*5ff0*/  PRMT R12, R91, 0x8880, RZ ;  /* 0x000088805b0c7816 */ /* 0x020fca00000000ff */
[----:B------:R-:W-:-:S07]  /*6000*/  IMAD R3, R12, R81, RZ ;  /* 0x000000510c037224 */ /* 0x000fce00078e02ff */
.L_x_105:
[----:B------:R-:W-:Y:S05]  /*6010*/  BSYNC B1 ;  /* 0x0000000000017941 */ /* 0x000fea0003800000 */
.L_x_104:
[----:B------:R-:W-:Y:S01]  /*6020*/  @!P2 IMAD R43, R43, R80, R3 ;  /* 0x000000502b2ba224 */ /* 0x000fe200078e0203 */
[----:B------:R-:W-:Y:S04]  /*6030*/  BSSY B1, `(.L_x_106) ;  /* 0x0000006000017945 */ /* 0x000fe80003800000 */
[----:B------:R0:W-:Y:S01]  /*6040*/  @!P2 STG.E.U8 desc[UR48][R6.64+0x41], R43 ;  /* 0x0000412b0600a986 */ /* 0x0001e2000c101130 */
[----:B------:R-:W-:Y:S05]  /*6050*/  @P5 BRA `(.L_x_107) ;  /* 0x00000000000c5947 */ /* 0x000fea0003800000 */
[----:B------:R-:W5:Y:S02]  /*6060*/  LDG.E.U8 R91, desc[UR48][R8.64+0x48] ;  /* 0x00004830085b7981 */ /* 0x000f64000c1e1100 */
[----:B-----5:R-:W-:-:S05]  /*6070*/  PRMT R12, R91, 0x8880, RZ ;  /* 0x000088805b0c7816 */ /* 0x020fca00000000ff */
[----:B------:R-:W-:-:S07]  /*6080*/  IMAD R3, R12, R81, RZ ;  /* 0x000000510c037224 */ /* 0x000fce00078e02ff */
.L_x_107:
[----:B------:R-:W-:Y:S05]  /*6090*/  BSYNC B1 ;  /* 0x0000000000017941 */ /* 0x000fea0003800000 */
.L_x_106:
[----:B---3--:R-:W-:Y:S01]  /*60a0*/  @!P5 IMAD R13, R44, R80, R3 ;  /* 0x000000502c0dd224 */ /* 0x008fe200078e0203 */
[----:B------:R-:W-:Y:S04]  /*60b0*/  BSSY B1, `(.L_x_108) ;  /* 0x0000006000017945 */ /* 0x000fe80003800000 */
[----:B------:R3:W-:Y:S01]  /*60c0*/  @!P5 STG.E.U8 desc[UR48][R4.64+0x48], R13 ;  /* 0x0000480d0400d986 */ /* 0x0007e2000c101130 */
[----:B------:R-:W-:Y:S05]  /*60d0*/  @P4 BRA `(.L_x_109) ;  /* 0x00000000000c4947 */ /* 0x000fea0003800000 */
[----:B------:R-:W5:Y:S02]  /*60e0*/  LDG.E.U8 R91, desc[UR48][R8.64+0x49] ;  /* 0x00004930085b7981 */ /* 0x000f64000c1e1100 */
[----:B-----5:R-:W-:-:S05]  /*60f0*/  PRMT R12, R91, 0x8880, RZ ;  /* 0x000088805b0c7816 */ /* 0x020fca00000000ff */
[----:B------:R-:W-:-:S07]  /*6100*/  IMAD R3, R12, R81, RZ ;  /* 0x000000510c037224 */ /* 0x000fce00078e02ff */
.L_x_109:
[----:B------:R-:W-:Y:S05]  /*6110*/  BSYNC B1 ;  /* 0x0000000000017941 */ /* 0x000fea0003800000 */
.L_x_108:
        /* <DEDUP_REMOVED lines=13> */
.L_x_111:
[----:B------:R-:W-:Y:S05]  /*61f0*/  BSYNC B1 ;  /* 0x0000000000017941 */ /* 0x000fea0003800000 */
.L_x_110:
[----:B---3--:R-:W-:Y:S01]  /*6200*/  @!P1 IMAD R13, R46, R80, R3 ;  /* 0x000000502e0d9224 */ /* 0x008fe200078e0203 */
[----:B------:R-:W-:Y:S04]  /*6210*/  BSSY B1, `(.L_x_112) ;  /* 0x0000006000017945 */ /* 0x000fe80003800000 */
[----:B------:R3:W-:Y:S01]  /*6220*/  @!P1 STG.E.U8 desc[UR48][R6.64+0x48], R13 ;  /* 0x0000480d06009986 */ /* 0x0007e2000c101130 */
[----:B------:R-:W-:Y:S05]  /*6230*/  @P4 BRA `(.L_x_113) ;  /* 0x00000000000c4947 */ /* 0x000fea0003800000 */
[----:B------:R-:W5:Y:S02]  /*6240*/  LDG.E.U8 R91, desc[UR48][R10.64+0x49] ;  /* 0x000049300a5b7981 */ /* 0x000f64000c1e1100 */
[----:B-----5:R-:W-:-:S05]  /*6250*/  PRMT R12, R91, 0x8880, RZ ;  /* 0x000088805b0c7816 */ /* 0x020fca00000000ff */
[----:B------:R-:W-:-:S07]  /*6260*/  IMAD R3, R12, R81, RZ ;  /* 0x000000510c037224 */ /* 0x000fce00078e02ff */
.L_x_113:
[----:B------:R-:W-:Y:S05]  /*6270*/  BSYNC B1 ;  /* 0x0000000000017941 */ /* 0x000fea0003800000 */
.L_x_112:
[----:B------:R-:W-:Y:S01]  /*6280*/  @!P4 IMAD R47, R47, R80, R3 ;  /* 0x000000502f2fc224 */ /* 0x000fe200078e0203 */
[----:B------:R-:W-:Y:S04]  /*6290*/  BSSY B1, `(.L_x_114) ;  /* 0x0000006000017945 */ /* 0x000fe80003800000 */
[----:B------:R0:W-:Y:S01]  /*62a0*/  @!P4 STG.E.U8 desc[UR48][R6.64+0x49], R47 ;  /* 0x0000492f0600c986 */ /* 0x0001e2000c101130 */
[----:B------:R-:W-:Y:S05]  /*62b0*/  @P5 BRA `(.L_x_115) ;  /* 0x00000000000c5947 */ /* 0x000fea0003800000 */
[----:B------:R-:W5:Y:S02]  /*62c0*/  LDG.E.U8 R91, desc[UR48][R8.64+0x50] ;  /* 0x00005030085b7981 */ /* 0x000f64000c1e1100 */
[----:B-----5:R-:W-:-:S05]  /*62d0*/  PRMT R12, R91, 0x8880, RZ ;  /* 0x000088805b0c7816 */ /* 0x020fca00000000ff */
[----:B------:R-:W-:-:S07]  /*62e0*/  IMAD R3, R12, R81, RZ ;  /* 0x000000510c037224 */ /* 0x000fce00078e02ff */
.L_x_115:
[----:B------:R-:W-:Y:S05]  /*62f0*/  BSYNC B1 ;  /* 0x0000000000017941 */ /* 0x000fea0003800000 */
.L_x_114:
[----:B---3--:R-:W-:Y:S01]  /*6300*/  @!P5 IMAD R13, R32, R80, R3 ;  /* 0x00000050200dd224 */ /* 0x008fe200078e0203 */
[----:B------:R-:W-:Y:S04]  /*6310*/  BSSY B1, `(.L_x_116) ;  /* 0x0000006000017945 */ /* 0x000fe80003800000 */
[----:B------:R3:W-:Y:S01]  /*6320*/  @!P5 STG.E.U8 desc[UR48][R4.64+0x50], R13 ;  /* 0x0000500d0400d986 */ /* 0x0007e2000c101130 */
[----:B------:R-:W-:Y:S05]  /*6330*/  @P0 BRA `(.L_x_117) ;  /* 0x00000000000c0947 */ /* 0x000fea0003800000 */
[----:B------:R-:W5:Y:S02]  /*6340*/  LDG.E.U8 R91, desc[UR48][R8.64+0x51] ;  /* 0x00005130085b7981 */ /* 0x000f64000c1e1100 */
[----:B-----5:R-:W-:-:S05]  /*6350*/  PRMT R12, R91, 0x8880, RZ ;  /* 0x000088805b0c7816 */ /* 0x020fca00000000ff */
[----:B------:R-:W-:-:S07]  /*6360*/  IMAD R3, R12, R81, RZ ;  /* 0x000000510c037224 */ /* 0x000fce00078e02ff */
.L_x_117:
[----:B------:R-:W-:Y:S05]  /*6370*/  BSYNC B1 ;  /* 0x0000000000017941 */ /* 0x000fea0003800000 */
.L_x_116:
        /* <DEDUP_REMOVED lines=13> */
.L_x_119:
[----:B------:R-:W-:Y:S05]  /*6450*/  BSYNC B1 ;  /* 0x0000000000017941 */ /* 0x000fea0003800000 */
.L_x_118:
[----:B---3--:R-:W-:Y:S01]  /*6460*/  @!P3 IMAD R13, R34, R80, R3 ;  /* 0x00000050220db224 */ /* 0x008fe200078e0203 */
[----:B------:R-:W-:Y:S04]  /*6470*/  BSSY B1, `(.L_x_120) ;  /* 0x0000006000017945 */ /* 0x000fe80003800000 */
[----:B------:R3:W-:Y:S01]  /*6480*/  @!P3 STG.E.U8 desc[UR48][R6.64+0x50], R13 ;  /* 0x0000500d0600b986 */ /* 0x0007e2000c101130 */
[----:B------:R-:W-:Y:S05]  /*6490*/  @P2 BRA `(.L_x_121) ;  /* 0x00000000000c2947 */ /* 0x000fea0003800000 */
[----:B------:R-:W5:Y:S02]  /*64a0*/  LDG.E.U8 R91, desc[UR48][R10.64+0x51] ;  /* 0x000051300a5b7981 */ /* 0x000f64000c1e1100 */
[----:B-----5:R-:W-:-:S05]  /*64b0*/  PRMT R12, R91, 0x8880, RZ ;  /* 0x000088805b0c7816 */ /* 0x020fca00000000ff */
[----:B------:R-:W-:-:S07]  /*64c0*/  IMAD R3, R12, R81, RZ ;  /* 0x000000510c037224 */ /* 0x000fce00078e02ff */
.L_x_121:
[----:B------:R-:W-:Y:S05]  /*64d0*/  BSYNC B1 ;  /* 0x0000000000017941 */ /* 0x000fea0003800000 */
.L_x_120:
[----:B------:R-:W-:Y:S01]  /*64e0*/  @!P2 IMAD R35, R35, R80, R3 ;  /* 0x000000502323a224 */ /* 0x000fe200078e0203 */
[----:B------:R-:W-:Y:S04]  /*64f0*/  BSSY B1, `(.L_x_122) ;  /* 0x0000006000017945 */ /* 0x000fe80003800000 */
[----:B------:R0:W-:Y:S01]  /*6500*/  @!P2 STG.E.U8 desc[UR48][R6.64+0x51], R35 ;  /* 0x000051230600a986 */ /* 0x0001e2000c101130 */
[----:B------:R-:W-:Y:S05]  /*6510*/  @P0 BRA `(.L_x_123) ;  /* 0x00000000000c0947 */ /* 0x000fea0003800000 */
[----:B------:R-:W5:Y:S02]  /*6520*/  LDG.E.U8 R91, desc[UR48][R8.64+0x58] ;  /* 0x00005830085b7981 */ /* 0x000f64000c1e1100 */
[----:B-----5:R-:W-:-:S05]  /*6530*/  PRMT R12, R91, 0x8880, RZ ;  /* 0x000088805b0c7816 */ /* 0x020fca00000000ff */
[----:B------:R-:W-:-:S07]  /*6540*/  IMAD R3, R12, R81, RZ ;  /* 0x000000510c037224 */ /* 0x000fce00078e02ff */
.L_x_123:
[----:B------:R-:W-:Y:S05]  /*6550*/  BSYNC B1 ;  /* 0x0000000000017941 */ /* 0x000fea0003800000 */
.L_x_122:
[----:B---3--:R-:W-:Y:S01]  /*6560*/  @!P0 IMAD R13, R36, R80, R3 ;  /* 0x00000050240d8224 */ /* 0x008fe200078e0203 */
[----:B------:R-:W-:Y:S04]  /*6570*/  BSSY B1, `(.L_x_124) ;  /* 0x0000006000017945 */ /* 0x000fe80003800000 */
[----:B------:R3:W-:Y:S01]  /*6580*/  @!P0 STG.E.U8 desc[UR48][R4.64+0x58], R13 ;  /* 0x0000580d04008986 */ /* 0x0007e2000c101130 */
[----:B------:R-:W-:Y:S05]  /*6590*/  @P5 BRA `(.L_x_125) ;  /* 0x00000000000c5947 */ /* 0x000fea0003800000 */
[----:B------:R-:W5:Y:S02]  /*65a0*/  LDG.E.U8 R91, desc[UR48][R8.64+0x59] ;  /* 0x00005930085b7981 */ /* 0x000f64000c1e1100 */
[----:B-----5:R-:W-:-:S05]  /*65b0*/  PRMT R12, R91, 0x8880, RZ ;  /* 0x000088805b0c7816 */ /* 0x020fca00000000ff */
[----:B------:R-:W-:-:S07]  /*65c0*/  IMAD R3, R12, R81, RZ ;  /* 0x000000510c037224 */ /* 0x000fce00078e02ff */
.L_x_125:
[----:B------:R-:W-:Y:S05]  /*65d0*/  BSYNC B1 ;  /* 0x0000000000017941 */ /* 0x000fea0003800000 */
.L_x_124:
        /* <DEDUP_REMOVED lines=13> */
.L_x_127:
[----:B------:R-:W-:Y:S05]  /*66b0*/  BSYNC B1 ;  /* 0x0000000000017941 */ /* 0x000fea0003800000 */
.L_x_126:
[----:B---3--:R-:W-:Y:S01]  /*66c0*/  @!P4 IMAD R13, R38, R80, R3 ;  /* 0x00000050260dc224 */ /* 0x008fe200078e0203 */
[----:B------:R-:W-:Y:S04]  /*66d0*/  BSSY B1, `(.L_x_128) ;  /* 0x0000006000017945 */ /* 0x000fe80003800000 */
[----:B------:R3:W-:Y:S01]  /*66e0*/  @!P4 STG.E.U8 desc[UR48][R6.64+0x58], R13 ;  /* 0x0000580d0600c986 */ /* 0x0007e2000c101130 */
[----:B------:R-:W-:Y:S05]  /*66f0*/  @P1 BRA `(.L_x_129) ;  /* 0x00000000000c1947 */ /* 0x000fea0003800000 */
[----:B------:R-:W5:Y:S02]  /*6700*/  LDG.E.U8 R91, desc[UR48][R10.64+0x59] ;  /* 0x000059300a5b7981 */ /* 0x000f64000c1e1100 */
[----:B-----5:R-:W-:-:S05]  /*6710*/  PRMT R12, R91, 0x8880, RZ ;  /* 0x000088805b0c7816 */ /* 0x020fca00000000ff */
[----:B------:R-:W-:-:S07]  /*6720*/  IMAD R3, R12, R81, RZ ;  /* 0x000000510c037224 */ /* 0x000fce00078e02ff */
.L_x_129:
[----:B------:R-:W-:Y:S05]  /*6730*/  BSYNC B1 ;  /* 0x0000000000017941 */ /* 0x000fea0003800000 */
.L_x_128:
[----:B------:R-:W-:Y:S01]  /*6740*/  @!P1 IMAD R39, R39, R80, R3 ;  /* 0x0000005027279224 */ /* 0x000fe200078e0203 */
[----:B------:R-:W-:Y:S04]  /*6750*/  BSSY B1, `(.L_x_130) ;  /* 0x0000006000017945 */ /* 0x000fe80003800000 */
[----:B------:R0:W-:Y:S01]  /*6760*/  @!P1 STG.E.U8 desc[UR48][R6.64+0x59], R39 ;  /* 0x0000592706009986 */ /* 0x0001e2000c101130 */
[----:B------:R-:W-:Y:S05]  /*6770*/  @P3 BRA `(.L_x_131) ;  /* 0x00000000000c3947 */ /* 0x000fea0003800000 */
[----:B------:R-:W5:Y:S02]  /*6780*/  LDG.E.U8 R91, desc[UR48][R8.64+0x60] ;  /* 0x00006030085b7981 */ /* 0x000f64000c1e1100 */
[----:B-----5:R-:W-:-:S05]  /*6790*/  PRMT R12, R91, 0x8880, RZ ;  /* 0x000088805b0c7816 */ /* 0x020fca00000000ff */
[----:B------:R-:W-:-:S07]  /*67a0*/  IMAD R3, R12, R81, RZ ;  /* 0x000000510c037224 */ /* 0x000fce00078e02ff */
.L_x_131:
[----:B------:R-:W-:Y:S05]  /*67b0*/  BSYNC B1 ;  /* 0x0000000000017941 */ /* 0x000fea0003800000 */
.L_x_130:
[----:B---3--:R-:W-:Y:S01]  /*67c0*/  @!P3 IMAD R13, R24, R80, R3 ;  /* 0x00000050180db224 */ /* 0x008fe200078e0203 */
[----:B------:R-:W-:Y:S04]  /*67d0*/  BSSY B1, `(.L_x_132) ;  /* 0x0000006000017945 */ /* 0x000fe80003800000 */
[----:B------:R3:W-:Y:S01]  /*67e0*/  @!P3 STG.E.U8 desc[UR48][R4.64+0x60], R13 ;  /* 0x0000600d0400b986 */ /* 0x0007e2000c101130 */
[----:B------:R-:W-:Y:S05]  /*67f0*/  @P5 BRA `(.L_x_133) ;  /* 0x00000000000c5947 */ /* 0x000fea0003800000 */
[----:B------:R-:W5:Y:S02]  /*6800*/  LDG.E.U8 R91, desc[UR48][R8.64+0x61] ;  /* 0x00006130085b7981 */ /* 0x000f64000c1e1100 */
[----:B-----5:R-:W-:-:S05]  /*6810*/  PRMT R12, R91, 0x8880, RZ ;  /* 0x000088805b0c7816 */ /* 0x020fca00000000ff */
[----:B------:R-:W-:-:S07]  /*6820*/  IMAD R3, R12, R81, RZ ;  /* 0x000000510c037224 */ /* 0x000fce00078e02ff */
.L_x_133:
[----:B------:R-:W-:Y:S05]  /*6830*/  BSYNC B1 ;  /* 0x0000000000017941 */ /* 0x000fea0003800000 */
.L_x_132:
        /* <DEDUP_REMOVED lines=9> */
[----:B------:R-:W-:Y:S01]  /*68d0*/  ISETP.LT.OR P3, PT, R0, 0x9, !P3 ;  /* 0x000000090000780c */ /* 0x000fe20005f61670 */
[----:B------:R-:W-:-:S12]  /*68e0*/  @P2 BRA `(.L_x_135) ;  /* 0x00000000000c2947 */ /* 0x000fd80003800000 */
[----:B------:R-:W5:Y:S02]  /*68f0*/  LDG.E.U8 R91, desc[UR48][R10.64+0x60] ;  /* 0x000060300a5b7981 */ /* 0x000f64000c1e1100 */
[----:B-----5:R-:W-:-:S05]  /*6900*/  PRMT R12, R91, 0x8880, RZ ;  /* 0x000088805b0c7816 */ /* 0x020fca00000000ff */
[----:B------:R-:W-:-:S07]  /*6910*/  IMAD R3, R12, R81, RZ ;  /* 0x000000510c037224 */ /* 0x000fce00078e02ff */
.L_x_135:
[----:B------:R-:W-:Y:S05]  /*6920*/  BSYNC B1 ;  /* 0x0000000000017941 */ /* 0x000fea0003800000 */
.L_x_134:
[----:B---3--:R-:W-:Y:S01]  /*6930*/  @!P2 IMAD R13, R26, R80, R3 ;  /* 0x000000501a0da224 */ /* 0x008fe200078e0203 */
[----:B------:R-:W-:Y:S04]  /*6940*/  BSSY B1, `(.L_x_136) ;  /* 0x0000006000017945 */ /* 0x000fe80003800000 */
[----:B------:R3:W-:Y:S01]  /*6950*/  @!P2 STG.E.U8 desc[UR48][R6.64+0x60], R13 ;  /* 0x0000600d0600a986 */ /* 0x0007e2000c101130 */
[----:B------:R-:W-:Y:S05]  /*6960*/  @P0 BRA `(.L_x_137) ;  /* 0x00000000000c0947 */ /* 0x000fea0003800000 */
[----:B------:R-:W5:Y:S02]  /*6970*/  LDG.E.U8 R91, desc[UR48][R10.64+0x61] ;  /* 0x000061300a5b7981 */ /* 0x000f64000c1e1100 */
[----:B-----5:R-:W-:-:S05]  /*6980*/  PRMT R12, R91, 0x8880, RZ ;  /* 0x000088805b0c7816 */ /* 0x020fca00000000ff */
[----:B------:R-:W-:-:S07]  /*6990*/  IMAD R3, R12, R81, RZ ;  /* 0x000000510c037224 */ /* 0x000fce00078e02ff */
.L_x_137:
[----:B------:R-:W-:Y:S05]  /*69a0*/  BSYNC B1 ;  /* 0x0000000000017941 */ /* 0x000fea0003800000 */
.L_x_136:
[----:B------:R-:W-:Y:S01]  /*69b0*/  @!P0 IMAD R27, R27, R80, R3 ;  /* 0x000000501b1b8224 */ /* 0x000fe200078e0203 */
[----:B------:R-:W-:Y:S04]  /*69c0*/  BSSY B1, `(.L_x_138) ;  /* 0x0000006000017945 */ /* 0x000fe80003800000 */
[----:B------:R0:W-:Y:S01]  /*69d0*/  @!P0 STG.E.U8 desc[UR48][R6.64+0x61], R27 ;  /* 0x0000611b06008986 */ /* 0x0001e2000c101130 */
[----:B------:R-:W-:Y:S05]  /*69e0*/  @P5 BRA `(.L_x_139) ;  /* 0x00000000000c5947 */ /* 0x000fea0003800000 */
[----:B------:R-:W5:Y:S02]  /*69f0*/  LDG.E.U8 R91, desc[UR48][R8.64+0x68] ;  /* 0x00006830085b7981 */ /* 0x000f64000c1e1100 */
[----:B-----5:R-:W-:-:S05]  /*6a00*/  PRMT R12, R91, 0x8880, RZ ;  /* 0x000088805b0c7816 */ /* 0x020fca00000000ff */
[----:B------:R-:W-:-:S07]  /*6a10*/  IMAD R3, R12, R81, RZ ;  /* 0x000000510c037224 */ /* 0x000fce00078e02ff */
.L_x_139:
[----:B------:R-:W-:Y:S05]  /*6a20*/  BSYNC B1 ;  /* 0x0000000000017941 */ /* 0x000fea0003800000 */
.L_x_138:
[----:B---3--:R-:W-:Y:S01]  /*6a30*/  @!P5 IMAD R13, R28, R80, R3 ;  /* 0x000000501c0dd224 */ /* 0x008fe200078e0203 */
[----:B------:R-:W-:Y:S04]  /*6a40*/  BSSY B1, `(.L_x_140) ;  /* 0x0000006000017945 */ /* 0x000fe80003800000 */
[----:B------:R3:W-:Y:S01]  /*6a50*/  @!P5 STG.E.U8 desc[UR48][R4.64+0x68], R13 ;  /* 0x0000680d0400d986 */ /* 0x0007e2000c101130 */
[----:B------:R-:W-:Y:S05]  /*6a60*/  @P4 BRA `(.L_x_141) ;  /* 0x00000000000c4947 */ /* 0x000fea0003800000 */
[----:B------:R-:W5:Y:S02]  /*6a70*/  LDG.E.U8 R91, desc[UR48][R8.64+0x69] ;  /* 0x00006930085b7981 */ /* 0x000f64000c1e1100 */
[----:B-----5:R-:W-:-:S05]  /*6a80*/  PRMT R12, R91, 0x8880, RZ ;  /* 0x000088805b0c7816 */ /* 0x020fca00000000ff */
[----:B------:R-:W-:-:S07]  /*6a90*/  IMAD R3, R12, R81, RZ ;  /* 0x000000510c037224 */ /* 0x000fce00078e02ff */
.L_x_141:
[----:B------:R-:W-:Y:S05]  /*6aa0*/  BSYNC B1 ;  /* 0x0000000000017941 */ /* 0x000fea0003800000 */
.L_x_140:
[----:B------:R-:W-:Y:S01]  /*6ab0*/  @!P4 IMAD R29, R29, R80, R3 ;  /* 0x000000501d1dc224 */ /* 0x000fe200078e0203 */
[----:B------:R-:W-:Y:S04]  /*6ac0*/  BSSY B1, `(.L_x_142) ;  /* 0x0000006000017945 */ /* 0x000fe80003800000 */
[----:B------:R0:W-:Y:S01]  /*6ad0*/  @!P4 STG.E.U8 desc[UR48][R4.64+0x69], R29 ;  /* 0x0000691d0400c986 */ /* 0x0001e2000c101130 */
[----:B------:R-:W-:Y:S05]  /*6ae0*/  @P3 BRA `(.L_x_143) ;  /* 0x00000000000c3947 */ /* 0x000fea0003800000 */
[----:B------:R-:W0:Y:S02]  /*6af0*/  LDG.E.U8 R91, desc[UR48][R10.64+0x68] ;  /* 0x000068300a5b7981 */ /* 0x000e24000c1e1100 */
[----:B0123--:R-:W-:-:S05]  /*6b00*/  PRMT R4, R91, 0x8880, RZ ;  /* 0x000088805b047816 */ /* 0x00ffca00000000ff */
[----:B------:R-:W-:-:S07]  /*6b10*/  IMAD R3, R4, R81, RZ ;  /* 0x0000005104037224 */ /* 0x000fce00078e02ff */
.L_x_143:
[----:B------:R-:W-:Y:S05]  /*6b20*/  BSYNC B1 ;  /* 0x0000000000017941 */ /* 0x000fea0003800000 */
.L_x_142:
[----:B0123--:R-:W-:Y:S01]  /*6b30*/  @!P3 IMAD R5, R30, R80, R3 ;  /* 0x000000501e05b224 */ /* 0x00ffe200078e0203 */
[----:B------:R-:W-:Y:S01]  /*6b40*/  ISETP.LT.OR P1, PT, R0, 0x9, !P1 ;  /* 0x000000090000780c */ /* 0x000fe20004f21670 */
[----:B------:R-:W-:Y:S03]  /*6b50*/  BSSY B1, `(.L_x_144) ;  /* 0x0000006000017945 */ /* 0x000fe60003800000 */
[----:B------:R0:W-:Y:S09]  /*6b60*/  @!P3 STG.E.U8 desc[UR48][R6.64+0x68], R5 ;  /* 0x000068050600b986 */ /* 0x0001f2000c101130 */
[----:B------:R-:W-:Y:S05]  /*6b70*/  @P1 BRA `(.L_x_145) ;  /* 0x00000000000c1947 */ /* 0x000fea0003800000 */
[----:B------:R-:W2:Y:S02]  /*6b80*/  LDG.E.U8 R91, desc[UR48][R10.64+0x69] ;  /* 0x000069300a5b7981 */ /* 0x000ea4000c1e1100 */
[----:B--2---:R-:W-:-:S05]  /*6b90*/  PRMT R0, R91, 0x8880, RZ ;  /* 0x000088805b007816 */ /* 0x004fca00000000ff */
[----:B------:R-:W-:-:S07]  /*6ba0*/  IMAD R3, R0, R81, RZ ;  /* 0x0000005100037224 */ /* 0x000fce00078e02ff */
.L_x_145:
[----:B------:R-:W-:Y:S05]  /*6bb0*/  BSYNC B1 ;  /* 0x0000000000017941 */ /* 0x000fea0003800000 */
.L_x_144:
[----:B------:R-:W-:Y:S01]  /*6bc0*/  IMAD R3, R31, R80, R3 ;  /* 0x000000501f037224 */ /* 0x000fe200078e0203 */
[----:B------:R-:W-:Y:S06]  /*6bd0*/  @P1 BRA `(.L_x_146) ;  /* 0x0000000c00181947 */ /* 0x000fec0003800000 */
[----:B------:R1:W-:Y:S01]  /*6be0*/  STG.E.U8 desc[UR48][R6.64+0x69], R3 ;  /* 0x0000690306007986 */ /* 0x0003e2000c101130 */
[----:B------:R-:W-:Y:S05]  /*6bf0*/  BRA `(.L_x_146) ;  /* 0x0000000c00107947 */ /* 0x000fea0003800000 */
.L_x_33:
[C---:B------:R-:W-:Y:S02]  /*6c00*/  ISETP.GE.AND P1, PT, R19.reuse, 0x1, PT ;  /* 0x000000011300780c */ /* 0x040fe40003f26270 */
[----:B------:R-:W-:Y:S02]  /*6c10*/  ISETP.GE.AND P2, PT, R19, 0x2, PT ;  /* 0x000000021300780c */ /* 0x000fe40003f46270 */
[C---:B------:R-:W-:Y:S02]  /*6c20*/  ISETP.LT.OR P4, PT, R0.reuse, 0x1, !P1 ;  /* 0x000000010000780c */ /* 0x040fe40004f81670 */
[C---:B------:R-:W-:Y:S02]  /*6c30*/  ISETP.LT.OR P5, PT, R0.reuse, 0x1, !P2 ;  /* 0x000000010000780c */ /* 0x040fe400057a1670 */
[C---:B------:R-:W-:Y:S02]  /*6c40*/  ISETP.LT.OR P1, PT, R0.reuse, 0x9, !P1 ;  /* 0x000000090000780c */ /* 0x040fe40004f21670 */
[----:B------:R-:W-:-:S02]  /*6c50*/  ISETP.LT.OR P2, PT, R0, 0x9, !P2 ;  /* 0x000000090000780c */ /* 0x000fc40005741670 */
[C---:B------:R-:W-:Y:S02]  /*6c60*/  ISETP.GE.AND P3, PT, R19.reuse, 0x9, PT ;  /* 0x000000091300780c */ /* 0x040fe40003f66270 */
[----:B------:R-:W-:-:S03]  /*6c70*/  ISETP.GE.AND P0, PT, R19, 0xa, PT ;  /* 0x0000000a1300780c */ /* 0x000fc60003f06270 */
[-C--:B------:R-:W-:Y:S02]  /*6c80*/  @!P4 IMAD R3, R72, R80.reuse, RZ ;  /* 0x000000504803c224 */ /* 0x080fe400078e02ff */
[-C--:B------:R-:W-:Y:S02]  /*6c90*/  @!P5 IMAD R73, R73, R80.reuse, RZ ;  /* 0x000000504949d224 */ /* 0x080fe400078e02ff */
[-C--:B------:R-:W-:Y:S01]  /*6ca0*/  @!P1 IMAD R9, R74, R80.reuse, RZ ;  /* 0x000000504a099224 */ /* 0x080fe200078e02ff */
[----:B------:R0:W-:Y:S01]  /*6cb0*/  @!P4 STG.E.U8 desc[UR48][R4.64], R3 ;  /* 0x000000030400c986 */ /* 0x0001e2000c101130 */
[C---:B------:R-:W-:Y:S01]  /*6cc0*/  ISETP.LT.OR P4, PT, R0.reuse, 0x1, !P3 ;  /* 0x000000010000780c */ /* 0x040fe20005f81670 */
[----:B------:R-:W-:Y:S02]  /*6cd0*/  @!P2 IMAD R75, R75, R80, RZ ;  /* 0x000000504b4ba224 */ /* 0x000fe400078e02ff */
[----:B------:R-:W-:Y:S01]  /*6ce0*/  @!P5 STG.E.U8 desc[UR48][R4.64+0x1], R73 ;  /* 0x000001490400d986 */ /* 0x000fe2000c101130 */
[----:B------:R-:W-:-:S02]  /*6cf0*/  ISETP.LT.OR P5, PT, R0, 0x1, !P0 ;  /* 0x000000010000780c */ /* 0x000fc400047a1670 */
[C---:B------:R-:W-:Y:S01]  /*6d00*/  ISETP.LT.OR P0, PT, R0.reuse, 0x9, !P0 ;  /* 0x000000090000780c */ /* 0x040fe20004701670 */
[----:B------:R1:W-:Y:S01]  /*6d10*/  @!P1 STG.E.U8 desc[UR48][R6.64], R9 ;  /* 0x0000000906009986 */ /* 0x0003e2000c101130 */
[----:B------:R-:W-:Y:S02]  /*6d20*/  ISETP.LT.OR P1, PT, R0, 0x9, !P3 ;  /* 0x000000090000780c */ /* 0x000fe40005f21670 */
[C---:B------:R-:W-:Y:S01]  /*6d30*/  ISETP.GE.AND P3, PT, R19.reuse, 0x11, PT ;  /* 0x000000111300780c */ /* 0x040fe20003f66270 */
[----:B------:R-:W-:Y:S01]  /*6d40*/  @!P2 STG.E.U8 desc[UR48][R6.64+0x1], R75 ;  /* 0x0000014b0600a986 */ /* 0x000fe2000c101130 */
[----:B------:R-:W-:Y:S01]  /*6d50*/  ISETP.GE.AND P2, PT, R19, 0x12, PT ;  /* 0x000000121300780c */ /* 0x000fe20003f46270 */
[----:B------:R-:W-:-:S04]  /*6d60*/  @!P4 IMAD R11, R76, R80, RZ ;  /* 0x000000504c0bc224 */ /* 0x000fc800078e02ff */
[-C--:B------:R-:W-:Y:S01]  /*6d70*/  @!P5 IMAD R77, R77, R80.reuse, RZ ;  /* 0x000000504d4dd224 */ /* 0x080fe200078e02ff */
[----:B------:R-:W-:Y:S01]  /*6d80*/  @!P4 STG.E.U8 desc[UR48][R4.64+0x8], R11 ;  /* 0x0000080b0400c986 */ /* 0x000fe2000c101130 */
[C---:B------:R-:W-:Y:S01]  /*6d90*/  ISETP.LT.OR P4, PT, R0.reuse, 0x1, !P3 ;  /* 0x000000010000780c */ /* 0x040fe20005f81670 */
[-C--:B------:R-:W-:Y:S02]  /*6da0*/  @!P0 IMAD R79, R79, R80.reuse, RZ ;  /* 0x000000504f4f8224 */ /* 0x080fe400078e02ff */
[----:B------:R-:W-:Y:S01]  /*6db0*/  @!P5 STG.E.U8 desc[UR48][R4.64+0x9], R77 ;  /* 0x0000094d0400d986 */ /* 0x000fe2000c101130 */
[----:B------:R-:W-:Y:S01]  /*6dc0*/  ISETP.LT.OR P5, PT, R0, 0x1, !P2 ;  /* 0x000000010000780c */ /* 0x000fe200057a1670 */
[----:B0-----:R-:W-:Y:S01]  /*6dd0*/  @!P1 IMAD R3, R78, R80, RZ ;  /* 0x000000504e039224 */ /* 0x001fe200078e02ff */
[----:B------:R-:W-:Y:S01]  /*6de0*/  ISETP.LT.OR P2, PT, R0, 0x9, !P2 ;  /* 0x000000090000780c */ /* 0x000fe20005741670 */
[----:B------:R-:W-:Y:S01]  /*6df0*/  @!P0 STG.E.U8 desc[UR48][R6.64+0x9], R79 ;  /* 0x0000094f06008986 */ /* 0x000fe2000c101130 */
[----:B------:R-:W-:-:S03]  /*6e00*/  ISETP.GE.AND P0, PT, R19, 0x1a, PT ;  /* 0x0000001a1300780c */ /* 0x000fc60003f06270 */
[----:B------:R0:W-:Y:S01]  /*6e10*/  @!P1 STG.E.U8 desc[UR48][R6.64+0x8], R3 ;  /* 0x0000080306009986 */ /* 0x0001e2000c101130 */
[----:B------:R-:W-:Y:S01]  /*6e20*/  ISETP.LT.OR P1, PT, R0, 0x9, !P3 ;  /* 0x000000090000780c */ /* 0x000fe20005f21670 */
[----:B-1----:R-:W-:Y:S01]  /*6e30*/  @!P4 IMAD R9, R64, R80, RZ ;  /* 0x000000504009c224 */ /* 0x002fe200078e02ff */
[----:B------:R-:W-:-:S03]  /*6e40*/  ISETP.GE.AND P3, PT, R19, 0x19, PT ;  /* 0x000000191300780c */ /* 0x000fc60003f66270 */
[-C--:B------:R-:W-:Y:S01]  /*6e50*/  @!P5 IMAD R65, R65, R80.reuse, RZ ;  /* 0x000000504141d224 */ /* 0x080fe200078e02ff */
[----:B------:R-:W-:Y:S01]  /*6e60*/  @!P4 STG.E.U8 desc[UR48][R4.64+0x10], R9 ;  /* 0x000010090400c986 */ /* 0x000fe2000c101130 */
[C---:B------:R-:W-:Y:S01]  /*6e70*/  ISETP.LT.OR P4, PT, R0.reuse, 0x1, !P3 ;  /* 0x000000010000780c */ /* 0x040fe20005f81670 */
[-C--:B------:R-:W-:Y:S02]  /*6e80*/  @!P2 IMAD R67, R67, R80.reuse, RZ ;  /* 0x000000504343a224 */ /* 0x080fe400078e02ff */
[----:B------:R-:W-:Y:S01]  /*6e90*/  @!P5 STG.E.U8 desc[UR48][R4.64+0x11], R65 ;  /* 0x000011410400d986 */ /* 0x000fe2000c101130 */
[----:B------:R-:W-:Y:S02]  /*6ea0*/  ISETP.LT.OR P5, PT, R0, 0x1, !P0 ;  /* 0x000000010000780c */ /* 0x000fe400047a1670 */
[----:B0-----:R-:W-:Y:S01]  /*6eb0*/  @!P1 IMAD R3, R66, R80, RZ ;  /* 0x0000005042039224 */ /* 0x001fe200078e02ff */
[----:B------:R-:W-:Y:S01]  /*6ec0*/  @!P2 STG.E.U8 desc[UR48][R6.64+0x11], R67 ;  /* 0x000011430600a986 */ /* 0x000fe2000c101130 */
[----:B------:R-:W-:-:S02]  /*6ed0*/  ISETP.LT.OR P0, PT, R0, 0x9, !P0 ;  /* 0x000000090000780c */ /* 0x000fc40004701670 */
[C---:B------:R-:W-:Y:S01]  /*6ee0*/  ISETP.GE.AND P2, PT, R19.reuse, 0x22, PT ;  /* 0x000000221300780c */ /* 0x040fe20003f46270 */
[----:B------:R0:W-:Y:S01]  /*6ef0*/  @!P1 STG.E.U8 desc[UR48][R6.64+0x10], R3 ;  /* 0x0000100306009986 */ /* 0x0001e2000c101130 */
[----:B------:R-:W-:Y:S01]  /*6f00*/  ISETP.LT.OR P1, PT, R0, 0x9, !P3 ;  /* 0x000000090000780c */ /* 0x000fe20005f21670 */
[----:B------:R-:W-:Y:S01]  /*6f10*/  @!P4 IMAD R11, R68, R80, RZ ;  /* 0x00000050440bc224 */ /* 0x000fe200078e02ff */
[----:B------:R-:W-:-:S03]  /*6f20*/  ISETP.GE.AND P3, PT, R19, 0x21, PT ;  /* 0x000000211300780c */ /* 0x000fc60003f66270 */
[-C--:B------:R-:W-:Y:S01]  /*6f30*/  @!P5 IMAD R69, R69, R80.reuse, RZ ;  /* 0x000000504545d224 */ /* 0x080fe200078e02ff */
[----:B------:R-:W-:Y:S01]  /*6f40*/  @!P4 STG.E.U8 desc[UR48][R4.64+0x18], R11 ;  /* 0x0000180b0400c986 */ /* 0x000fe2000c101130 */
[C---:B------:R-:W-:Y:S02]  /*6f50*/  ISETP.LT.OR P4, PT, R0.reuse, 0x1, !P3 ;  /* 0x000000010000780c */ /* 0x040fe40005f81670 */
[-C--:B------:R-:W-:Y:S01]  /*6f60*/  @!P0 IMAD R71, R71, R80.reuse, RZ ;  /* 0x0000005047478224 */ /* 0x080fe200078e02ff */
        /* <DEDUP_REMOVED lines=47> */
[----:B------:R-:W-:Y:S01]  /*7260*/  ISETP.LT.OR P0, PT, R0, 0x9, !P0 ;  /* 0x000000090000780c */ /* 0x000fe20004701670 */
[----:B------:R0:W-:Y:S01]  /*7270*/  @!P1 STG.E.U8 desc[UR48][R6.64+0x30], R3 ;  /* 0x0000300306009986 */ /* 0x0001e2000c101130 */
[----:B------:R-:W-:Y:S01]  /*7280*/  ISETP.GE.AND P1, PT, R19, 0x41, PT ;  /* 0x000000411300780c */ /* 0x000fe20003f26270 */
[----:B------:R-:W-:Y:S01]  /*7290*/  @!P4 IMAD R53, R53, R80, RZ ;  /* 0x000000503535c224 */ /* 0x000fe200078e02ff */
[----:B------:R-:W-:-:S03]  /*72a0*/  ISETP.GE.AND P2, PT, R19, 0x42, PT ;  /* 0x000000421300780c */ /* 0x000fc60003f46270 */
[-C--:B------:R-:W-:Y:S01]  /*72b0*/  @!P5 IMAD R11, R52, R80.reuse, RZ ;  /* 0x00000050340bd224 */ /* 0x080fe200078e02ff */
[----:B------:R-:W-:Y:S01]  /*72c0*/  @!P4 STG.E.U8 desc[UR48][R4.64+0x39], R53 ;  /* 0x000039350400c986 */ /* 0x000fe2000c101130 */
[C---:B------:R-:W-:Y:S02]  /*72d0*/  ISETP.LT.OR P4, PT, R0.reuse, 0x1, !P1 ;  /* 0x000000010000780c */ /* 0x040fe40004f81670 */
[C---:B------:R-:W-:Y:S01]  /*72e0*/  ISETP.LT.OR P1, PT, R0.reuse, 0x9, !P1 ;  /* 0x000000090000780c */ /* 0x040fe20004f21670 */
[----:B------:R-:W-:Y:S01]  /*72f0*/  @!P5 STG.E.U8 desc[UR48][R4.64+0x38], R11 ;  /* 0x0000380b0400d986 */ /* 0x000fe2000c101130 */
[----:B------:R-:W-:Y:S01]  /*7300*/  ISETP.LT.OR P5, PT, R0, 0x1, !P2 ;  /* 0x000000010000780c */ /* 0x000fe200057a1670 */
[-C--:B0-----:R-:W-:Y:S01]  /*7310*/  @!P3 IMAD R3, R54, R80.reuse, RZ ;  /* 0x000000503603b224 */ /* 0x081fe200078e02ff */
[----:B------:R-:W-:Y:S01]  /*7320*/  ISETP.LT.OR P2, PT, R0, 0x9, !P2 ;  /* 0x000000090000780c */ /* 0x000fe20005741670 */
[----:B------:R-:W-:-:S03]  /*7330*/  @!P0 IMAD R55, R55, R80, RZ ;  /* 0x0000005037378224 */ /* 0x000fc600078e02ff */
[----:B------:R0:W-:Y:S01]  /*7340*/  @!P3 STG.E.U8 desc[UR48][R6.64+0x38], R3 ;  /* 0x000038030600b986 */ /* 0x0001e2000c101130 */
[C---:B------:R-:W-:Y:S02]  /*7350*/  ISETP.GE.AND P3, PT, R19.reuse, 0x49, PT ;  /* 0x000000491300780c */ /* 0x040fe40003f66270 */
[-C--:B------:R-:W-:Y:S01]  /*7360*/  @!P4 IMAD R9, R40, R80.reuse, RZ ;  /* 0x000000502809c224 */ /* 0x080fe200078e02ff */
[----:B------:R-:W-:Y:S01]  /*7370*/  @!P0 STG.E.U8 desc[UR48][R6.64+0x39], R55 ;  /* 0x0000393706008986 */ /* 0x000fe2000c101130 */
[----:B------:R-:W-:Y:S02]  /*7380*/  ISETP.GE.AND P0, PT, R19, 0x4a, PT ;  /* 0x0000004a1300780c */ /* 0x000fe40003f06270 */
[-C--:B------:R-:W-:Y:S01]  /*7390*/  @!P5 IMAD R41, R41, R80.reuse, RZ ;  /* 0x000000502929d224 */ /* 0x080fe200078e02ff */
[----:B------:R-:W-:Y:S01]  /*73a0*/  @!P4 STG.E.U8 desc[UR48][R4.64+0x40], R9 ;  /* 0x000040090400c986 */ /* 0x000fe2000c101130 */
[C---:B------:R-:W-:Y:S01]  /*73b0*/  ISETP.LT.OR P4, PT, R0.reuse, 0x1, !P3 ;  /* 0x000000010000780c */ /* 0x040fe20005f81670 */
[-C--:B------:R-:W-:Y:S01]  /*73c0*/  @!P2 IMAD R43, R43, R80.reuse, RZ ;  /* 0x000000502b2ba224 */ /* 0x080fe200078e02ff */
[C---:B------:R-:W-:Y:S01]  /*73d0*/  ISETP.LT.OR P3, PT, R0.reuse, 0x9, !P3 ;  /* 0x000000090000780c */ /* 0x040fe20005f61670 */
[----:B------:R-:W-:Y:S01]  /*73e0*/  @!P5 STG.E.U8 desc[UR48][R4.64+0x41], R41 ;  /* 0x000041290400d986 */ /* 0x000fe2000c101130 */
[----:B------:R-:W-:Y:S01]  /*73f0*/  ISETP.LT.OR P5, PT, R0, 0x1, !P0 ;  /* 0x000000010000780c */ /* 0x000fe200047a1670 */
[----:B0-----:R-:W-:-:S02]  /*7400*/  @!P1 IMAD R3, R42, R80, RZ ;  /* 0x000000502a039224 */ /* 0x001fc400078e02ff */
[----:B------:R-:W-:Y:S01]  /*7410*/  @!P2 STG.E.U8 desc[UR48][R6.64+0x41], R43 ;  /* 0x0000412b0600a986 */ /* 0x000fe2000c101130 */
[----:B------:R-:W-:Y:S02]  /*7420*/  ISETP.LT.OR P2, PT, R0, 0x9, !P0 ;  /* 0x000000090000780c */ /* 0x000fe40004741670 */
[C---:B------:R-:W-:Y:S01]  /*7430*/  ISETP.GE.AND P0, PT, R19.reuse, 0x52, PT ;  /* 0x000000521300780c */ /* 0x040fe20003f06270 */
[----:B------:R0:W-:Y:S01]  /*7440*/  @!P1 STG.E.U8 desc[UR48][R6.64+0x40], R3 ;  /* 0x0000400306009986 */ /* 0x0001e2000c101130 */
[----:B------:R-:W-:Y:S01]  /*7450*/  ISETP.GE.AND P1, PT, R19, 0x51, PT ;  /* 0x000000511300780c */ /* 0x000fe20003f26270 */
[----:B------:R-:W-:-:S04]  /*7460*/  @!P4 IMAD R11, R44, R80, RZ ;  /* 0x000000502c0bc224 */ /* 0x000fc800078e02ff */
[-C--:B------:R-:W-:Y:S01]  /*7470*/  @!P5 IMAD R45, R45, R80.reuse, RZ ;  /* 0x000000502d2dd224 */ /* 0x080fe200078e02ff */
[----:B------:R-:W-:Y:S01]  /*7480*/  @!P4 STG.E.U8 desc[UR48][R4.64+0x48], R11 ;  /* 0x0000480b0400c986 */ /* 0x000fe2000c101130 */
[C---:B------:R-:W-:Y:S02]  /*7490*/  ISETP.LT.OR P4, PT, R0.reuse, 0x1, !P1 ;  /* 0x000000010000780c */ /* 0x040fe40004f81670 */
[-C--:B------:R-:W-:Y:S01]  /*74a0*/  @!P2 IMAD R47, R47, R80.reuse, RZ ;  /* 0x000000502f2fa224 */ /* 0x080fe200078e02ff */
[----:B------:R-:W-:Y:S01]  /*74b0*/  @!P5 STG.E.U8 desc[UR48][R4.64+0x49], R45 ;  /* 0x0000492d0400d986 */ /* 0x000fe2000c101130 */
[----:B------:R-:W-:Y:S01]  /*74c0*/  ISETP.LT.OR P5, PT, R0, 0x1, !P0 ;  /* 0x000000010000780c */ /* 0x000fe200047a1670 */
[----:B0-----:R-:W-:Y:S01]  /*74d0*/  @!P3 IMAD R3, R46, R80, RZ ;  /* 0x000000502e03b224 */ /* 0x001fe200078e02ff */
[C---:B------:R-:W-:Y:S01]  /*74e0*/  ISETP.LT.OR P1, PT, R0.reuse, 0x9, !P1 ;  /* 0x000000090000780c */ /* 0x040fe20004f21670 */
[----:B------:R-:W-:Y:S01]  /*74f0*/  @!P2 STG.E.U8 desc[UR48][R6.64+0x49], R47 ;  /* 0x0000492f0600a986 */ /* 0x000fe2000c101130 */
[----:B------:R-:W-:-:S02]  /*7500*/  ISETP.LT.OR P0, PT, R0, 0x9, !P0 ;  /* 0x000000090000780c */ /* 0x000fc40004701670 */
        /* <DEDUP_REMOVED lines=11> */
[----:B------:R-:W-:Y:S01]  /*75c0*/  ISETP.LT.OR P3, PT, R0, 0x9, !P3 ;  /* 0x000000090000780c */ /* 0x000fe20005f61670 */
[----:B------:R-:W-:Y:S01]  /*75d0*/  @!P0 STG.E.U8 desc[UR48][R6.64+0x51], R35 ;  /* 0x0000512306008986 */ /* 0x000fe2000c101130 */
[----:B------:R-:W-:-:S02]  /*75e0*/  ISETP.GE.AND P0, PT, R19, 0x62, PT ;  /* 0x000000621300780c */ /* 0x000fc40003f06270 */
[----:B------:R-:W-:Y:S01]  /*75f0*/  ISETP.LT.OR P2, PT, R0, 0x9, !P2 ;  /* 0x000000090000780c */ /* 0x000fe20005741670 */
[----:B------:R0:W-:Y:S01]  /*7600*/  @!P1 STG.E.U8 desc[UR48][R6.64+0x50], R3 ;  /* 0x0000500306009986 */ /* 0x0001e2000c101130 */
[----:B------:R-:W-:Y:S01]  /*7610*/  ISETP.GE.AND P1, PT, R19, 0x61, PT ;  /* 0x000000611300780c */ /* 0x000fe20003f26270 */
[----:B------:R-:W-:-:S04]  /*7620*/  @!P4 IMAD R11, R36, R80, RZ ;  /* 0x00000050240bc224 */ /* 0x000fc800078e02ff */
        /* <DEDUP_REMOVED lines=15> */
[----:B------:R1:W-:Y:S01]  /*7720*/  @!P4 STG.E.U8 desc[UR48][R4.64+0x60], R9 ;  /* 0x000060090400c986 */ /* 0x0003e2000c101130 */
[C---:B------:R-:W-:Y:S01]  /*7730*/  ISETP.LT.OR P4, PT, R0.reuse, 0x1, !P2 ;  /* 0x000000010000780c */ /* 0x040fe20005781670 */
[-C--:B------:R-:W-:Y:S01]  /*7740*/  @!P0 IMAD R27, R27, R80.reuse, RZ ;  /* 0x000000501b1b8224 */ /* 0x080fe200078e02ff */
[C---:B------:R-:W-:Y:S01]  /*7750*/  ISETP.LT.OR P2, PT, R0.reuse, 0x9, !P2 ;  /* 0x000000090000780c */ /* 0x040fe20005741670 */
[----:B------:R2:W-:Y:S01]  /*7760*/  @!P5 STG.E.U8 desc[UR48][R4.64+0x61], R25 ;  /* 0x000061190400d986 */ /* 0x0005e2000c101130 */
[----:B------:R-:W-:Y:S01]  /*7770*/  ISETP.LT.OR P5, PT, R0, 0x1, !P3 ;  /* 0x000000010000780c */ /* 0x000fe20005fa1670 */
[-C--:B0-----:R-:W-:Y:S01]  /*7780*/  @!P1 IMAD R3, R26, R80.reuse, RZ ;  /* 0x000000501a039224 */ /* 0x081fe200078e02ff */
[----:B------:R-:W-:Y:S01]  /*7790*/  ISETP.LT.OR P3, PT, R0, 0x9, !P3 ;  /* 0x000000090000780c */ /* 0x000fe20005f61670 */
[----:B------:R2:W-:Y:S04]  /*77a0*/  @!P0 STG.E.U8 desc[UR48][R6.64+0x61], R27 ;  /* 0x0000611b06008986 */ /* 0x0005e8000c101130 */
[----:B------:R2:W-:Y:S02]  /*77b0*/  @!P1 STG.E.U8 desc[UR48][R6.64+0x60], R3 ;  /* 0x0000600306009986 */ /* 0x0005e4000c101130 */
[----:B------:R-:W-:-:S02]  /*77c0*/  @!P4 IMAD R11, R28, R80, RZ ;  /* 0x000000501c0bc224 */ /* 0x000fc400078e02ff */
[-C--:B-1----:R-:W-:Y:S02]  /*77d0*/  @!P2 IMAD R9, R30, R80.reuse, RZ ;  /* 0x000000501e09a224 */ /* 0x082fe400078e02ff */
[-C--:B------:R-:W-:Y:S01]  /*77e0*/  @!P5 IMAD R29, R29, R80.reuse, RZ ;  /* 0x000000501d1dd224 */ /* 0x080fe200078e02ff */
[----:B------:R2:W-:Y:S01]  /*77f0*/  @!P4 STG.E.U8 desc[UR48][R4.64+0x68], R11 ;  /* 0x0000680b0400c986 */ /* 0x0005e2000c101130 */
[----:B------:R-:W-:-:S03]  /*7800*/  @!P3 IMAD R31, R31, R80, RZ ;  /* 0x000000501f1fb224 */ /* 0x000fc600078e02ff */
[----:B------:R2:W-:Y:S04]  /*7810*/  @!P5 STG.E.U8 desc[UR48][R4.64+0x69], R29 ;  /* 0x0000691d0400d986 */ /* 0x0005e8000c101130 */
[----:B------:R2:W-:Y:S04]  /*7820*/  @!P2 STG.E.U8 desc[UR48][R6.64+0x68], R9 ;  /* 0x000068090600a986 */ /* 0x0005e8000c101130 */
[----:B------:R2:W-:Y:S02]  /*7830*/  @!P3 STG.E.U8 desc[UR48][R6.64+0x69], R31 ;  /* 0x0000691f0600b986 */ /* 0x0005e4000c101130 */
.L_x_146:
[----:B------:R-:W-:Y:S05]  /*7840*/  BSYNC B0 ;  /* 0x0000000000007941 */ /* 0x000fea0003800000 */
.L_x_32:
[----:B0-2---:R-:W2:Y:S01]  /*7850*/  LDL.64 R4, [R1] ;  /* 0x0000000001047983 */ /* 0x005ea20000100a00 */
[----:B------:R-:W-:Y:S01]  /*7860*/  ULDC.64 UR4, c[0x0][0x650] ;  /* 0x0001940000047ab9 */ /* 0x000fe20000000a00 */
[----:B------:R-:W-:Y:S02]  /*7870*/  IMAD.U32 R0, RZ, RZ, UR45 ;  /* 0x0000002dff007e24 */ /* 0x000fe4000f8e00ff */
[----:B------:R-:W-:Y:S02]  /*7880*/  IMAD.MOV.U32 R22, RZ, RZ, -0x1 ;  /* 0xffffffffff167424 */ /* 0x000fe400078e00ff */
[----:B------:R0:W-:Y:S01]  /*7890*/  SYNCS.ARRIVE.TRANS64.A1T0 RZ, [R0+UR41], RZ ;  /* 0x000000ff00ff79a7 */ /* 0x0001e20008100029 */
[----:B------:R-:W-:Y:S02]  /*78a0*/  IMAD.MOV.U32 R19, RZ, RZ, -0x1 ;  /* 0xffffffffff137424 */ /* 0x000fe400078e00ff */
[----:B------:R-:W-:Y:S01]  /*78b0*/  IMAD.MOV.U32 R18, RZ, RZ, -0x1 ;  /* 0xffffffffff127424 */ /* 0x000fe200078e00ff */
[----:B0-----:R-:W-:-:S02]  /*78c0*/  PRMT R0, RZ, 0x7610, R0 ;  /* 0x00007610ff007816 */ /* 0x001fc40000000000 */
[----:B--2---:R-:W-:-:S05]  /*78d0*/  LEA R16, P0, R4, R16, 0x1 ;  /* 0x0000001004107211 */ /* 0x004fca00078008ff */
[----:B------:R-:W-:Y:S01]  /*78e0*/  IMAD.X R17, R88, 0x1, R17, P0 ;  /* 0x0000000158117824 */ /* 0x000fe200000e0611 */
[----:B------:R-:W-:-:S04]  /*78f0*/  ISETP.GE.U32.AND P0, PT, R16, UR4, PT ;  /* 0x0000000410007c0c */ /* 0x000fc8000bf06070 */
[----:B------:R-:W-:-:S13]  /*7900*/  ISETP.GE.U32.AND.EX P0, PT, R17, UR5, PT, P0 ;  /* 0x0000000511007c0c */ /* 0x000fda000bf06100 */
[----:B------:R-:W-:Y:S05]  /*7910*/  @P0 BRA `(.L_x_147) ;  /* 0x0000000400500947 */ /* 0x000fea0003800000 */
[----:B------:R-:W0:Y:S01]  /*7920*/  LDC.64 R10, c[0x0][0x628] ;  /* 0x00018a00ff0a7b82 */ /* 0x000e220000000a00 */
[----:B------:R-:W2:Y:S01]  /*7930*/  S2R R19, SR_CTAID.X ;  /* 0x0000000000137919 */ /* 0x000ea20000002500 */
[----:B------:R-:W-:Y:S02]  /*7940*/  IMAD.MOV.U32 R8, RZ, RZ, R16 ;  /* 0x000000ffff087224 */ /* 0x000fe400078e0010 */
[----:B------:R-:W-:Y:S01]  /*7950*/  IMAD.MOV.U32 R9, RZ, RZ, R17 ;  /* 0x000000ffff097224 */ /* 0x000fe200078e0011 */
[----:B------:R-:W3:Y:S03]  /*7960*/  S2R R20, SR_CTAID.Y ;  /* 0x0000000000147919 */ /* 0x000ee60000002600 */
[----:B------:R-:W1:Y:S08]  /*7970*/  LDC R0, c[0x0][0x630] ;  /* 0x00018c00ff007b82 */ /* 0x000e700000000800 */
[----:B------:R-:W1:Y:S01]  /*7980*/  LDC.64 R14, c[0x0][0x620] ;  /* 0x00018800ff0e7b82 */ /* 0x000e620000000a00 */
[----:B0-----:R-:W-:-:S04]  /*7990*/  ISETP.NE.U32.AND P0, PT, R10, RZ, PT ;  /* 0x000000ff0a00720c */ /* 0x001fc80003f05070 */
[----:B------:R-:W-:-:S13]  /*79a0*/  ISETP.NE.AND.EX P0, PT, R11, RZ, PT, P0 ;  /* 0x000000ff0b00720c */ /* 0x000fda0003f05300 */
[----:B-123--:R-:W-:Y:S05]  /*79b0*/  @!P0 BRA `(.L_x_148) ;  /* 0x0000000000288947 */ /* 0x00efea0003800000 */
[----:B------:R-:W0:Y:S02]  /*79c0*/  LDC R3, c[0x0][0x634] ;  /* 0x00018d00ff037b82 */ /* 0x000e240000000800 */
[----:B0-----:R-:W-:-:S05]  /*79d0*/  IADD3 R3, P0, R16, R3, RZ ;  /* 0x0000000310037210 */ /* 0x001fca0007f1e0ff */
[----:B------:R-:W-:-:S04]  /*79e0*/  IMAD.X R13, RZ, RZ, R17, P0 ;  /* 0x000000ffff0d7224 */ /* 0x000fc800000e0611 */
[----:B------:R-:W-:-:S04]  /*79f0*/  IMAD.WIDE.U32 R4, R13, R10, RZ ;  /* 0x0000000a0d047225 */ /* 0x000fc800078e00ff */
[----:B----4-:R-:W-:-:S04]  /*7a00*/  IMAD.WIDE.U32 R6, P0, R3, R11, R4 ;  /* 0x0000000b03067225 */ /* 0x010fc80007800004 */
[----:B------:R-:W-:-:S04]  /*7a10*/  IMAD.WIDE.U32 R4, R3, R10, RZ ;  /* 0x0000000a03047225 */ /* 0x000fc800078e00ff */
[----:B------:R-:W-:Y:S01]  /*7a20*/  IMAD.X R9, RZ, RZ, RZ, P0 ;  /* 0x000000ffff097224 */ /* 0x000fe200000e06ff */
[----:B------:R-:W-:Y:S01]  /*7a30*/  IADD3 RZ, P0, R5, R6, RZ ;  /* 0x0000000605ff7210 */ /* 0x000fe20007f1e0ff */
[----:B------:R-:W-:-:S04]  /*7a40*/  IMAD.MOV.U32 R8, RZ, RZ, R7 ;  /* 0x000000ffff087224 */ /* 0x000fc800078e0007 */
[----:B------:R-:W-:-:S08]  /*7a50*/  IMAD.WIDE.U32.X R8, R13, R11, R8, P0 ;  /* 0x0000000b0d087225 */ /* 0x000fd000000e0408 */
.L_x_148:
[-CC-:B------:R-:W-:Y:S01]  /*7a60*/  SHF.R.U64 R18, R8, R0.reuse, R9.reuse ;  /* 0x0000000008127219 */ /* 0x180fe20000001209 */
[----:B------:R-:W0:Y:S01]  /*7a70*/  LDC.64 R24, c[0x0][0x640] ;  /* 0x00019000ff187b82 */ /* 0x000e220000000a00 */
[----:B------:R-:W-:Y:S01]  /*7a80*/  SHF.R.U32.HI R0, RZ, R0, R9 ;  /* 0x00000000ff007219 */ /* 0x000fe20000011609 */
[----:B------:R-:W-:Y:S01]  /*7a90*/  ULDC UR4, c[0x0][0x150] ;  /* 0x0000540000047ab9 */ /* 0x000fe20000000800 */
[----:B------:R-:W-:Y:S02]  /*7aa0*/  IADD3 R3, P0, RZ, -R18, RZ ;  /* 0x80000012ff037210 */ /* 0x000fe40007f1e0ff */
[----:B----4-:R-:W-:-:S03]  /*7ab0*/  I2FP.F32.U32 R7, R19 ;  /* 0x0000001300077245 */ /* 0x010fc60000201000 */
[----:B------:R-:W1:Y:S01]  /*7ac0*/  LDC R6, c[0x0][0x618] ;  /* 0x00018600ff067b82 */ /* 0x000e620000000800 */
[----:B------:R-:W-:Y:S02]  /*7ad0*/  IMAD.X R5, RZ, RZ, ~R0, P0 ;  /* 0x000000ffff057224 */ /* 0x000fe400000e0e00 */
[----:B------:R-:W-:Y:S01]  /*7ae0*/  FMUL R7, R7, UR4 ;  /* 0x0000000407077c20 */ /* 0x000fe20008400000 */
[----:B------:R-:W-:Y:S01]  /*7af0*/  ULDC UR4, c[0x0][0x154] ;  /* 0x0000550000047ab9 */ /* 0x000fe20000000800 */
[-C--:B------:R-:W-:Y:S02]  /*7b00*/  IMAD R0, R5, R14.reuse, RZ ;  /* 0x0000000e05007224 */ /* 0x080fe400078e02ff */
[C---:B------:R-:W-:Y:S01]  /*7b10*/  IMAD.WIDE.U32 R4, R3.reuse, R14, R16 ;  /* 0x0000000e03047225 */ /* 0x040fe200078e0010 */
[----:B------:R-:W2:Y:S01]  /*7b20*/  LDC R8, c[0x0][0x608] ;  /* 0x00018200ff087b82 */ /* 0x000ea20000000800 */
[----:B------:R-:W3:Y:S02]  /*7b30*/  F2I.U32.TRUNC.NTZ R7, R7 ;  /* 0x0000000700077305 */ /* 0x000ee4000020f000 */
[----:B------:R-:W-:-:S04]  /*7b40*/  IMAD R3, R3, R15, R0 ;  /* 0x0000000f03037224 */ /* 0x000fc800078e0200 */
[----:B------:R-:W-:Y:S01]  /*7b50*/  IMAD.IADD R3, R5, 0x1, R3 ;  /* 0x0000000105037824 */ /* 0x000fe200078e0203 */
[----:B------:R-:W4:Y:S01]  /*7b60*/  LDC R22, c[0x0][0x658] ;  /* 0x00019600ff167b82 */ /* 0x000f220000000800 */
[----:B------:R-:W-:Y:S02]  /*7b70*/  I2FP.F32.U32 R5, R20 ;  /* 0x0000001400057245 */ /* 0x000fe40000201000 */
[----:B0-----:R-:W-:-:S04]  /*7b80*/  ISETP.NE.U32.AND P0, PT, R24, RZ, PT ;  /* 0x000000ff1800720c */ /* 0x001fc80003f05070 */
[----:B------:R-:W-:Y:S01]  /*7b90*/  ISETP.NE.AND.EX P0, PT, R25, RZ, PT, P0 ;  /* 0x000000ff1900720c */ /* 0x000fe20003f05300 */
[----:B------:R-:W0:Y:S01]  /*7ba0*/  LDC R0, c[0x0][0x144] ;  /* 0x00005100ff007b82 */ /* 0x000e220000000800 */
[-C--:B-1----:R-:W-:Y:S01]  /*7bb0*/  SHF.R.U64 R10, R4, R6.reuse, R3 ;  /* 0x00000006040a7219 */ /* 0x082fe20000001203 */
[----:B---3--:R-:W-:Y:S01]  /*7bc0*/  IMAD.MOV R7, RZ, RZ, -R7 ;  /* 0x000000ffff077224 */ /* 0x008fe200078e0a07 */
[----:B------:R-:W-:Y:S01]  /*7bd0*/  SHF.R.U32.HI R3, RZ, R6, R3 ;  /* 0x00000006ff037219 */ /* 0x000fe20000011603 */
[----:B------:R-:W-:-:S04]  /*7be0*/  FMUL R6, R5, UR4 ;  /* 0x0000000405067c20 */ /* 0x000fc80008400000 */
[----:B------:R-:W1:Y:S01]  /*7bf0*/  LDC R15, c[0x0][0x148] ;  /* 0x00005200ff0f7b82 */ /* 0x000e620000000800 */
[----:B------:R3:W0:Y:S01]  /*7c00*/  F2I.U32.TRUNC.NTZ R14, R6 ;  /* 0x00000006000e7305 */ /* 0x000622000020f000 */
[-CC-:B--2---:R-:W-:Y:S02]  /*7c10*/  SHF.R.U64 R12, R10, R8.reuse, R3.reuse ;  /* 0x000000080a0c7219 */ /* 0x184fe40000001203 */
[----:B------:R-:W-:-:S04]  /*7c20*/  SHF.R.U32.HI R3, RZ, R8, R3 ;  /* 0x00000008ff037219 */ /* 0x000fc80000011603 */
[----:B------:R-:W2:Y:S01]  /*7c30*/  LDC R21, c[0x0][0x600] ;  /* 0x00018000ff157b82 */ /* 0x000ea20000000800 */
[-CC-:B----4-:R-:W-:Y:S02]  /*7c40*/  SHF.R.U64 R13, R12, R22.reuse, R3.reuse ;  /* 0x000000160c0d7219 */ /* 0x190fe40000001203 */
[----:B------:R-:W-:-:S03]  /*7c50*/  SHF.R.U32.HI R5, RZ, R22, R3 ;  /* 0x00000016ff057219 */ /* 0x000fc60000011603 */
[----:B------:R-:W-:Y:S02]  /*7c60*/  IMAD.MOV.U32 R4, RZ, RZ, R13 ;  /* 0x000000ffff047224 */ /* 0x000fe400078e000d */
[----:B------:R-:W4:Y:S01]  /*7c70*/  LDC R26, c[0x0][0x648] ;  /* 0x00019200ff1a7b82 */ /* 0x000f220000000800 */
[----:B0-----:R-:W-:-:S07]  /*7c80*/  IMAD R22, R0, R7, R19 ;  /* 0x0000000700167224 */ /* 0x001fce00078e0213 */
[----:B------:R-:W0:Y:S08]  /*7c90*/  LDC R27, c[0x0][0x638] ;  /* 0x00018e00ff1b7b82 */ /* 0x000e300000000800 */
[----:B------:R-:W0:Y:S01]  /*7ca0*/  LDC R28, c[0x0][0x610] ;  /* 0x00018400ff1c7b82 */ /* 0x000e220000000800 */
[----:B-1-3--:R-:W-:Y:S05]  /*7cb0*/  @!P0 BRA `(.L_x_149) ;  /* 0x0000000000288947 */ /* 0x00afea0003800000 */
[----:B------:R-:W1:Y:S02]  /*7cc0*/  LDC R0, c[0x0][0x64c] ;  /* 0x00019300ff007b82 */ /* 0x000e640000000800 */
[----:B-1----:R-:W-:-:S05]  /*7cd0*/  IADD3 R3, P0, R13, R0, RZ ;  /* 0x000000000d037210 */ /* 0x002fca0007f1e0ff */
        /* <DEDUP_REMOVED lines=8> */
.L_x_149:
[----:B------:R-:W-:Y:S01]  /*7d60*/  ISETP.NE.AND P0, PT, R2, 0x1, PT ;  /* 0x000000010200780c */ /* 0x000fe20003f05270 */
[----:B------:R-:W-:Y:S01]  /*7d70*/  IMAD.MOV R14, RZ, RZ, -R14 ;  /* 0x000000ffff0e7224 */ /* 0x000fe200078e0a0e */
[----:B----4-:R-:W-:Y:S01]  /*7d80*/  SHF.R.U64 R0, R4, R26, R5 ;  /* 0x0000001a04007219 */ /* 0x010fe20000001205 */
[----:B--2---:R-:W-:Y:S01]  /*7d90*/  VIADD R5, R21, 0xffffffff ;  /* 0xffffffff15057836 */ /* 0x004fe20000000000 */
[----:B------:R-:W-:-:S03]  /*7da0*/  LOP3.LUT R3, R12, R89, RZ, 0xc0, !PT ;  /* 0x000000590c037212 */ /* 0x000fc600078ec0ff */
[----:B------:R-:W-:Y:S01]  /*7db0*/  IMAD.MOV R4, RZ, RZ, -R0 ;  /* 0x000000ffff047224 */ /* 0x000fe200078e0a00 */
[----:B------:R-:W-:Y:S01]  /*7dc0*/  LOP3.LUT R5, R10, R5, RZ, 0xc0, !PT ;  /* 0x000000050a057212 */ /* 0x000fe200078ec0ff */
[----:B------:R-:W-:Y:S02]  /*7dd0*/  IMAD R3, R86, R0, R3 ;  /* 0x0000000056037224 */ /* 0x000fe400078e0203 */
[----:B0-----:R-:W-:Y:S02]  /*7de0*/  IMAD R0, R4, R27, R13 ;  /* 0x0000001b04007224 */ /* 0x001fe400078e020d */
[----:B------:R-:W-:Y:S02]  /*7df0*/  @P0 IMAD R22, R15, R14, R20 ;  /* 0x0000000e0f160224 */ /* 0x000fe400078e0214 */
[----:B------:R-:W-:Y:S02]  /*7e00*/  IMAD.MOV.U32 R4, RZ, RZ, 0x1 ;  /* 0x00000001ff047424 */ /* 0x000fe400078e00ff */
[----:B------:R-:W-:-:S02]  /*7e10*/  IMAD R22, R3, R28, R22 ;  /* 0x0000001c03167224 */ /* 0x000fc400078e0216 */
[----:B------:R-:W-:Y:S01]  /*7e20*/  IMAD R3, R0, R21, R5 ;  /* 0x0000001500037224 */ /* 0x000fe200078e0205 */
[----:B------:R-:W-:-:S04]  /*7e30*/  PRMT R0, R4, 0x7610, R0 ;  /* 0x0000761004007816 */ /* 0x000fc80000000000 */
[----:B------:R-:W-:Y:S02]  /*7e40*/  SEL R19, R3, R22, !P0 ;  /* 0x0000001603137207 */ /* 0x000fe40004000000 */
[----:B------:R-:W-:-:S07]  /*7e50*/  SEL R22, R22, R3, !P0 ;  /* 0x0000000316167207 */ /* 0x000fce0004000000 */
.L_x_147:
[----:B------:R-:W-:Y:S02]  /*7e60*/  LOP3.LUT P0, RZ, R0, 0xff, RZ, 0xc0, !PT ;  /* 0x000000ff00ff7812 */ /* 0x000fe4000780c0ff */
[----:B------:R-:W-:-:S11]  /*7e70*/  LOP3.LUT R92, R92, 0x1, RZ, 0x3c, !PT ;  /* 0x000000015c5c7812 */ /* 0x000fd600078e3cff */
[----:B------:R-:W-:Y:S05]  /*7e80*/  @P0 BRA `(.L_x_150) ;  /* 0xffffff9400b40947 */ /* 0x000fea000383ffff */
[----:B------:R-:W-:Y:S05]  /*7e90*/  EXIT ;  /* 0x000000000000794d */ /* 0x000fea0003800000 */
.L_x_13:
[----:B------:R-:W-:-:S08]  /*7ea0*/  ISETP.NE.AND P0, PT, R14, RZ, PT ;  /* 0x000000ff0e00720c */ /* 0x000fd00003f05270 */
[----:B0-----:R-:W0:-:S00]  /*7eb0*/  USETMAXREG.DEALLOC.CTAPOOL 0x28 ;  /* 0x00000028000079c8 */ /* 0x001e0000080e0500 */
[----:B------:R-:W-:Y:S05]  /*7ec0*/  @P0 EXIT ;  /* 0x000000000000094d */ /* 0x000fea0003800000 */
[----:B0-----:R-:W-:Y:S01]  /*7ed0*/  LOP3.LUT P0, RZ, R3, 0xff, RZ, 0xc0, !PT ;  /* 0x000000ff03ff7812 */ /* 0x001fe2000780c0ff */
[----:B------:R-:W-:Y:S02]  /*7ee0*/  IMAD.MOV.U32 R3, RZ, RZ, 0x1 ;  /* 0x00000001ff037424 */ /* 0x000fe400078e00ff */
[----:B------:R-:W-:-:S10]  /*7ef0*/  IMAD.MOV.U32 R8, RZ, RZ, RZ ;  /* 0x000000ffff087224 */ /* 0x000fd400078e00ff */
[----:B------:R-:W-:Y:S05]  /*7f00*/  @!P0 BRA `(.L_x_151) ;  /* 0x0000000c003c8947 */ /* 0x000fea0003800000 */
[----:B------:R-:W-:Y:S01]  /*7f10*/  LOP3.LUT P0, RZ, R5, 0x1f, RZ, 0xc0, !PT ;  /* 0x0000001f05ff7812 */ /* 0x000fe2000780c0ff */
[----:B------:R-:W-:Y:S01]  /*7f20*/  ULDC UR5, c[0x0][0x658] ;  /* 0x0001960000057ab9 */ /* 0x000fe20000000800 */
[----:B------:R-:W-:Y:S01]  /*7f30*/  UMOV UR6, 0xffffffff ;  /* 0xffffffff00067882 */ /* 0x000fe20000000000 */
[----:B------:R-:W-:Y:S01]  /*7f40*/  BSSY B0, `(.L_x_151) ;  /* 0x00000cb000007945 */ /* 0x000fe20003800000 */
[----:B------:R-:W-:Y:S01]  /*7f50*/  USHF.L.U32 UR6, UR6, UR5, URZ ;  /* 0x0000000506067299 */ /* 0x000fe2000800063f */
[C---:B------:R-:W-:Y:S01]  /*7f60*/  ISETP.NE.AND P2, PT, R4.reuse, RZ, PT ;  /* 0x000000ff0400720c */ /* 0x040fe20003f45270 */
[----:B------:R-:W-:Y:S01]  /*7f70*/  UMOV UR7, 0x1 ;  /* 0x0000000100077882 */ /* 0x000fe20000000000 */
[----:B------:R-:W-:Y:S01]  /*7f80*/  ISETP.NE.OR P0, PT, R4, RZ, !P0 ;  /* 0x000000ff0400720c */ /* 0x000fe20004705670 */
[----:B------:R-:W-:Y:S01]  /*7f90*/  IMAD.MOV.U32 R10, RZ, RZ, 0x1 ;  /* 0x00000001ff0a7424 */ /* 0x000fe200078e00ff */
[----:B------:R-:W-:Y:S01]  /*7fa0*/  LOP3.LUT R9, R23, 0x2, RZ, 0xfc, !PT ;  /* 0x0000000217097812 */ /* 0x000fe200078efcff */
[----:B------:R-:W-:Y:S01]  /*7fb0*/  IMAD.MOV.U32 R3, RZ, RZ, 0x1 ;  /* 0x00000001ff037424 */ /* 0x000fe200078e00ff */
[----:B------:R-:W-:Y:S01]  /*7fc0*/  ULDC UR4, c[0x0][0x600] ;  /* 0x0001800000047ab9 */ /* 0x000fe20000000800 */
[----:B------:R-:W-:Y:S01]  /*7fd0*/  IMAD.MOV.U32 R8, RZ, RZ, RZ ;  /* 0x000000ffff087224 */ /* 0x000fe200078e00ff */
[----:B------:R-:W-:-:S02]  /*7fe0*/  USHF.L.U32 UR13, UR7, UR5, URZ ;  /* 0x00000005070d7299 */ /* 0x000fc4000800063f */
[----:B------:R-:W-:Y:S02]  /*7ff0*/  UIADD3 UR21, UR38, 0x1, URZ ;  /* 0x0000000126157890 */ /* 0x000fe4000fffe03f */
[----:B------:R-:W-:Y:S02]  /*8000*/  UIADD3 UR4, UR4, -0x1, URZ ;  /* 0xffffffff04047890 */ /* 0x000fe4000fffe03f */
[----:B------:R-:W-:Y:S01]  /*8010*/  ULOP3.LUT UR5, URZ, UR6, URZ, 0x33, !UPT ;  /* 0x000000063f057292 */ /* 0x000fe2000f8e333f */
[----:B------:R-:W-:-:S11]  /*8020*/  ULDC.64 UR22, c[0x0][0x198] ;  /* 0x0000660000167ab9 */ /* 0x000fd60000000a00 */
.L_x_163:
[----:B------:R-:W-:-:S03]  /*8030*/  UMOV UR6, 0xffffffff ;  /* 0xffffffff00067882 */ /* 0x000fc60000000000 */
[----:B------:R-:W-:Y:S05]  /*8040*/  BRA.DIV UR6, `(.L_x_152) ;  /* 0x00000012062c7947 */ /* 0x000fea000b800000 */
[----:B------:R-:W-:-:S13]  /*8050*/  ELECT P6, URZ, PT ;  /* 0x00000000003f782f */ /* 0x000fda00038c0000 */
.L_x_177:
[----:B------:R-:W0:Y:S01]  /*8060*/  LDC R4, c[0x0][0x28c] ;  /* 0x0000a300ff047b82 */ /* 0x000e220000000800 */
[----:B------:R-:W-:Y:S01]  /*8070*/  BSSY B1, `(.L_x_153) ;  /* 0x0000043000017945 */ /* 0x000fe20003800000 */
[----:B0-----:R-:W-:-:S13]  /*8080*/  ISETP.LT.OR P6, PT, R4, 0x1, !P6 ;  /* 0x000000010400780c */ /* 0x001fda00077c1670 */
[----:B------:R-:W-:Y:S05]  /*8090*/  @P6 BRA `(.L_x_154) ;  /* 0x0000000400006947 */ /* 0x000fea0003800000 */
[----:B------:R-:W-:Y:S02]  /*80a0*/  IMAD.SHL.U32 R22, R22, 0x40, RZ ;  /* 0x0000004016167824 */ /* 0x000fe400078e00ff */
[----:B------:R-:W-:Y:S02]  /*80b0*/  IMAD R19, R19, 0x70, RZ ;  /* 0x0000007013137824 */ /* 0x000fe400078e02ff */
[----:B------:R-:W-:Y:S02]  /*80c0*/  IMAD.MOV.U32 R13, RZ, RZ, RZ ;  /* 0x000000ffff0d7224 */ /* 0x000fe400078e00ff */
[----:B------:R-:W-:Y:S02]  /*80d0*/  IMAD.U32 R14, RZ, RZ, UR21 ;  /* 0x00000015ff0e7e24 */ /* 0x000fe4000f8e00ff */
[----:B------:R-:W-:Y:S02]  /*80e0*/  IMAD.MOV.U32 R4, RZ, RZ, R3 ;  /* 0x000000ffff047224 */ /* 0x000fe400078e0003 */
[----:B------:R-:W-:-:S07]  /*80f0*/  IMAD.MOV.U32 R5, RZ, RZ, R8 ;  /* 0x000000ffff057224 */ /* 0x000fce00078e0008 */
.L_x_158:
[----:B------:R-:W0:Y:S01]  /*8100*/  S2R R7, SR_CgaCtaId ;  /* 0x0000000000077919 */ /* 0x000e220000008800 */
[----:B------:R-:W-:-:S04]  /*8110*/  MOV R6, 0x400 ;  /* 0x0000040000067802 */ /* 0x000fc80000000f00 */
[----:B0-----:R-:W-:Y:S02]  /*8120*/  LEA R12, R7, R6, 0x18 ;  /* 0x00000006070c7211 */ /* 0x001fe400078ec0ff */
[----:B------:R-:W-:Y:S01]  /*8130*/  SHF.L.U32 R6, R4, 0x1f, RZ ;  /* 0x0000001f04067819 */ /* 0x000fe200000006ff */
[----:B------:R-:W0:Y:S02]  /*8140*/  @!P2 LDC R7, c[0x0][0x500] ;  /* 0x00014000ff07ab82 */ /* 0x000e240000000800 */
[----:B------:R-:W-:-:S04]  /*8150*/  IMAD R11, R5, 0x8, R12 ;  /* 0x00000008050b7824 */ /* 0x000fc800078e020c */
[----:B------:R-:W1:Y:S02]  /*8160*/  SYNCS.PHASECHK.TRANS64.TRYWAIT P1, [R11+URZ+0x28], R6 ;  /* 0x000028060b0075a7 */ /* 0x000e64000802017f */
[----:B-1----:R-:W-:Y:S05]  /*8170*/  @!P1 BRA `(.L_x_155) ;  /* 0x0000001000009947 */ /* 0x002fea0003800000 */
.L_x_178:
[----:B-1----:R-:W-:Y:S01]  /*8180*/  PRMT R6, R9, 0x9910, RZ ;  /* 0x0000991009067816 */ /* 0x002fe200000000ff */
[----:B0-----:R0:W-:Y:S03]  /*8190*/  @!P2 SYNCS.ARRIVE.TRANS64 RZ, [R11+URZ], R7 ;  /* 0x000000070bffa9a7 */ /* 0x0011e6000800003f */
[----:B------:R-:W-:-:S13]  /*81a0*/  ISETP.NE.AND P1, PT, R6, 0x2, PT ;  /* 0x000000020600780c */ /* 0x000fda0003f25270 */
[----:B0-----:R-:W-:Y:S05]  /*81b0*/  @P1 BRA `(.L_x_156) ;  /* 0x0000000000041947 */ /* 0x001fea0003800000 */
[----:B------:R-:W-:Y:S01]  /*81c0*/  BPT.TRAP 0x1 ;  /* 0x000000040000795c */ /* 0x000fe20000300000 */
.L_x_156:
[----:B------:R-:W-:Y:S05]  /*81d0*/  @P0 BRA `(.L_x_157) ;  /* 0x0000000000040947 */ /* 0x000fea0003800000 */
[----:B------:R-:W-:Y:S01]  /*81e0*/  BPT.TRAP 0x1 ;  /* 0x000000040000795c */ /* 0x000fe20000300000 */
.L_x_157:
[--C-:B------:R-:W-:Y:S01]  /*81f0*/  IMAD R6, R5, 0x4000, R12.reuse ;  /* 0x0000400005067824 */ /* 0x100fe200078e020c */
[----:B------:R-:W-:Y:S01]  /*8200*/  R2UR UR34, R13 ;  /* 0x000000000d2272ca */ /* 0x000fe200000e0000 */
[----:B------:R-:W-:Y:S01]  /*8210*/  IMAD R12, R5, 0x7000, R12 ;  /* 0x00007000050c7824 */ /* 0x000fe200078e020c */
[----:B------:R-:W-:Y:S01]  /*8220*/  R2UR UR33, R11 ;  /* 0x000000000b2172ca */ /* 0x000fe200000e0000 */
[----:B------:R-:W-:Y:S01]  /*8230*/  VIADD R14, R14, 0xffffffff ;  /* 0xffffffff0e0e7836 */ /* 0x000fe20000000000 */
[----:B------:R-:W-:Y:S01]  /*8240*/  R2UR UR24, R6 ;  /* 0x00000000061872ca */ /* 0x000fe200000e0000 */
[----:B------:R-:W-:Y:S01]  /*8250*/  UIADD3 UR6, UP0, UR22, 0xf0, URZ ;  /* 0x000000f016067890 */ /* 0x000fe2000ff1e03f */
[----:B------:R-:W-:Y:S01]  /*8260*/  R2UR UR8, R12 ;  /* 0x000000000c0872ca */ /* 0x000fe200000e0000 */
[----:B------:R-:W-:Y:S01]  /*8270*/  UIADD3 UR30, UP1, UR22, 0x1f0, URZ ;  /* 0x000001f0161e7890 */ /* 0x000fe2000ff3e03f */
[----:B------:R-:W-:Y:S01]  /*8280*/  R2UR UR36, R18 ;  /* 0x00000000122472ca */ /* 0x000fe200000e0000 */
[----:B------:R-:W-:Y:S01]  /*8290*/  UIADD3.X UR7, URZ, UR23, URZ, UP0, !UPT ;  /* 0x000000173f077290 */ /* 0x000fe200087fe43f */
[----:B------:R-:W-:Y:S01]  /*82a0*/  R2UR UR35, R22 ;  /* 0x00000000162372ca */ /* 0x000fe200000e0000 */
[----:B------:R-:W-:Y:S01]  /*82b0*/  UIADD3.X UR31, URZ, UR23, URZ, UP1, !UPT ;  /* 0x000000173f1f7290 */ /* 0x000fe20008ffe43f */
[----:B------:R-:W-:Y:S01]  /*82c0*/  R2UR UR19, R19 ;  /* 0x00000000131372ca */ /* 0x000fe200000e0000 */
[----:B------:R-:W-:Y:S01]  /*82d0*/  UIADD3 UR26, UR34, 0x80, URZ ;  /* 0x00000080221a7890 */ /* 0x000fe2000fffe03f */
[----:B------:R-:W-:Y:S01]  /*82e0*/  ISETP.GT.AND P3, PT, R14, 0x1, PT ;  /* 0x000000010e00780c */ /* 0x000fe20003f64270 */
[----:B------:R-:W-:Y:S01]  /*82f0*/  VIADD R5, R5, 0x1 ;  /* 0x0000000105057836 */ /* 0x000fe20000000000 */
[----:B------:R-:W-:Y:S01]  /*8300*/  UMOV UR14, 0x0 ;  /* 0x00000000000e7882 */ /* 0x000fe20000000000 */
[----:B------:R-:W-:Y:S01]  /*8310*/  UIADD3 UR32, UR24, 0x180, URZ ;  /* 0x0000018018207890 */ /* 0x000fe2000fffe03f */
[----:B------:R-:W-:Y:S01]  /*8320*/  VIADD R13, R13, 0x100 ;  /* 0x000001000d0d7836 */ /* 0x000fe20000000000 */
[----:B------:R-:W-:Y:S01]  /*8330*/  UIADD3 UR24, UR24, 0x2180, URZ ;  /* 0x0000218018187890 */ /* 0x000fe2000fffe03f */
[----:B------:R-:W-:Y:S01]  /*8340*/  ISETP.NE.AND P1, PT, R5, 0x5, PT ;  /* 0x000000050500780c */ /* 0x000fe20003f25270 */
[----:B------:R-:W-:-:S02]  /*8350*/  UIADD3 UR16, UR8, 0x14180, URZ ;  /* 0x0001418008107890 */ /* 0x000fc4000fffe03f */
[----:B------:R-:W-:Y:S01]  /*8360*/  UIADD3 UR8, UR8, 0x17980, URZ ;  /* 0x0001798008087890 */ /* 0x000fe2000fffe03f */
[----:B------:R-:W-:Y:S01]  /*8370*/  SEL R7, RZ, 0x1, P1 ;  /* 0x00000001ff077807 */ /* 0x000fe20000800000 */
[----:B------:R-:W-:Y:S01]  /*8380*/  UMOV UR15, 0x10000000 ;  /* 0x10000000000f7882 */ /* 0x000fe20000000000 */
[----:B------:R-:W-:Y:S01]  /*8390*/  UMOV UR25, UR33 ;  /* 0x0000002100197c82 */ /* 0x000fe20008000000 */
[----:B------:R-:W-:Y:S01]  /*83a0*/  UMOV UR28, UR36 ;  /* 0x00000024001c7c82 */ /* 0x000fe20008000000 */
[----:B------:R-:W-:Y:S01]  /*83b0*/  UMOV UR27, UR35 ;  /* 0x00000023001b7c82 */ /* 0x000fe20008000000 */
[----:B------:R-:W-:Y:S01]  /*83c0*/  UMOV UR17, UR33 ;  /* 0x0000002100117c82 */ /* 0x000fe20008000000 */
[----:B------:R-:W-:Y:S01]  /*83d0*/  UMOV UR18, UR34 ;  /* 0x0000002200127c82 */ /* 0x000fe20008000000 */
[----:B------:R-:W-:Y:S01]  /*83e0*/  UMOV UR20, UR36 ;  /* 0x0000002400147c82 */ /* 0x000fe20008000000 */
[----:B------:R0:W-:Y:S01]  /*83f0*/  UTMALDG.3D [UR32], [UR6], desc[UR14] ;  /* 0x00000e20060075b4 */ /* 0x0001e20008011000 */
[----:B------:R-:W-:Y:S01]  /*8400*/  UMOV UR9, UR33 ;  /* 0x0000002100097c82 */ /* 0x000fe20008000000 */
[----:B------:R-:W-:Y:S01]  /*8410*/  UMOV UR11, UR19 ;  /* 0x00000013000b7c82 */ /* 0x000fe20008000000 */
[----:B------:R-:W-:Y:S01]  /*8420*/  UMOV UR12, UR36 ;  /* 0x00000024000c7c82 */ /* 0x000fe20008000000 */
[----:B------:R-:W-:Y:S01]  /*8430*/  UMOV UR10, UR26 ;  /* 0x0000001a000a7c82 */ /* 0x000fe20008000000 */
[----:B------:R-:W-:-:S02]  /*8440*/  LOP3.LUT R4, R4, R7, RZ, 0x3c, !PT ;  /* 0x0000000704047212 */ /* 0x000fc400078e3cff */
[----:B------:R-:W-:Y:S01]  /*8450*/  SEL R5, R5, RZ, P1 ;  /* 0x000000ff05057207 */ /* 0x000fe20000800000 */
[----:B------:R0:W-:Y:S01]  /*8460*/  UTMALDG.3D [UR24], [UR6], desc[UR14] ;  /* 0x00000e18060075b4 */ /* 0x0001e20008011000 */
[----:B------:R0:W-:Y:S01]  /*8470*/  UTMALDG.3D [UR16], [UR30], desc[UR14] ;  /* 0x00000e101e0075b4 */ /* 0x0001e20008011000 */
[----:B------:R0:W-:Y:S02]  /*8480*/  UTMALDG.3D [UR8], [UR30], desc[UR14] ;  /* 0x00000e081e0075b4 */ /* 0x0001e40008011000 */
[----:B0-----:R-:W-:Y:S05]  /*8490*/  @P3 BRA `(.L_x_158) ;  /* 0xfffffffc00183947 */ /* 0x001fea000383ffff */
.L_x_154:
[----:B------:R-:W-:Y:S05]  /*84a0*/  BSYNC B1 ;  /* 0x0000000000017941 */ /* 0x000fea0003800000 */
.L_x_153:
[----:B------:R-:W2:Y:S01]  /*84b0*/  LDL.64 R20, [R1] ;  /* 0x0000000001147983 */ /* 0x000ea20000100a00 */
[----:B------:R-:W-:Y:S01]  /*84c0*/  LOP3.LUT P4, RZ, R10, 0xff, RZ, 0xc0, !PT ;  /* 0x000000ff0aff7812 */ /* 0x000fe2000788c0ff */
[----:B------:R-:W-:Y:S01]  /*84d0*/  VIADD R7, R8, UR38 ;  /* 0x0000002608077c36 */ /* 0x000fe20008000000 */
[----:B------:R-:W-:Y:S01]  /*84e0*/  ULDC.64 UR6, c[0x0][0x650] ;  /* 0x0001940000067ab9 */ /* 0x000fe20000000a00 */
[----:B------:R-:W-:Y:S01]  /*84f0*/  IMAD.U32 R8, RZ, RZ, UR38 ;  /* 0x00000026ff087e24 */ /* 0x000fe2000f8e00ff */
[----:B------:R-:W-:Y:S01]  /*8500*/  UISETP.GE.U32.AND UP0, UPT, UR38, 0x5, UPT ;  /* 0x000000052600788c */ /* 0x000fe2000bf06070 */
[----:B------:R-:W-:Y:S01]  /*8510*/  BSSY B1, `(.L_x_159) ;  /* 0x000006b000017945 */ /* 0x000fe20003800000 */
[----:B------:R-:W-:Y:S01]  /*8520*/  ISETP.GT.U32.AND P1, PT, R7, 0x4, PT ;  /* 0x000000040700780c */ /* 0x000fe20003f24070 */
[----:B------:R-:W-:Y:S01]  /*8530*/  IMAD.MOV.U32 R22, RZ, RZ, -0x1 ;  /* 0xffffffffff167424 */ /* 0x000fe200078e00ff */
[----:B------:R-:W-:Y:S01]  /*8540*/  PRMT R10, RZ, 0x7610, R10 ;  /* 0x00007610ff0a7816 */ /* 0x000fe2000000000a */
[----:B------:R-:W-:Y:S01]  /*8550*/  IMAD.MOV.U32 R19, RZ, RZ, -0x1 ;  /* 0xffffffffff137424 */ /* 0x000fe200078e00ff */
[----:B------:R-:W-:Y:S01]  /*8560*/  ISETP.LT.U32.AND P1, PT, R8, 0x5, P1 ;  /* 0x000000050800780c */ /* 0x000fe20000f21070 */
[----:B------:R-:W-:Y:S01]  /*8570*/  IMAD.MOV.U32 R18, RZ, RZ, -0x1 ;  /* 0xffffffffff127424 */ /* 0x000fe200078e00ff */
[----:B------:R-:W-:Y:S01]  /*8580*/  PLOP3.LUT P3, PT, PT, PT, UP0, 0x80, 0x0 ;  /* 0x000000000000781c */ /* 0x000fe20003f6f008 */
[----:B------:R-:W0:Y:S01]  /*8590*/  @P4 S2R R5, SR_CgaCtaId ;  /* 0x0000000000054919 */ /* 0x000e220000008800 */
[----:B------:R-:W-:-:S04]  /*85a0*/  @P4 MOV R4, 0x400 ;  /* 0x0000040000044802 */ /* 0x000fc80000000f00 */
[----:B0-----:R-:W-:Y:S01]  /*85b0*/  @P4 LEA R6, R5, R4, 0x18 ;  /* 0x0000000405064211 */ /* 0x001fe200078ec0ff */
[----:B------:R-:W-:Y:S01]  /*85c0*/  IMAD.WIDE.U32 R4, R7, -0x33333333, RZ ;  /* 0xcccccccd07047825 */ /* 0x000fe200078e00ff */
[----:B------:R-:W-:Y:S02]  /*85d0*/  SEL R4, RZ, 0x1, !P1 ;  /* 0x00000001ff047807 */ /* 0x000fe40004800000 */
[----:B------:R0:W-:Y:S02]  /*85e0*/  @P4 SYNCS.ARRIVE.TRANS64.A1T0 RZ, [R6+URZ+0x88], RZ ;  /* 0x000088ff06ff49a7 */ /* 0x0001e4000810003f */
[----:B------:R-:W-:Y:S02]  /*85f0*/  LOP3.LUT R3, R3, R4, RZ, 0x3c, !PT ;  /* 0x0000000403037212 */ /* 0x000fe400078e3cff */
[----:B------:R-:W-:Y:S02]  /*8600*/  PRMT R4, RZ, 0x7610, R4 ;  /* 0x00007610ff047816 */ /* 0x000fe40000000004 */
[----:B0-----:R-:W-:-:S04]  /*8610*/  SHF.R.U32.HI R6, RZ, 0x2, R5 ;  /* 0x00000002ff067819 */ /* 0x001fc80000011605 */
[----:B------:R-:W-:Y:S01]  /*8620*/  @P3 LOP3.LUT R3, R3, 0x1, R6, 0x78, !PT ;  /* 0x0000000103033812 */ /* 0x000fe200078e7806 */
[----:B------:R-:W-:Y:S01]  /*8630*/  IMAD R8, R6, -0x5, R7 ;  /* 0xfffffffb06087824 */ /* 0x000fe200078e0207 */
[----:B--2---:R-:W-:-:S04]  /*8640*/  IADD3 R16, P4, R16, R20, RZ ;  /* 0x0000001410107210 */ /* 0x004fc80007f9e0ff */
[----:B------:R-:W-:Y:S01]  /*8650*/  ISETP.GE.U32.AND P1, PT, R16, UR6, PT ;  /* 0x0000000610007c0c */ /* 0x000fe2000bf26070 */
[----:B------:R-:W-:-:S05]  /*8660*/  IMAD.X R17, R17, 0x1, R0, P4 ;  /* 0x0000000111117824 */ /* 0x000fca00020e0600 */
[----:B------:R-:W-:-:S13]  /*8670*/  ISETP.GE.U32.AND.EX P1, PT, R17, UR7, PT, P1 ;  /* 0x0000000711007c0c */ /* 0x000fda000bf26110 */
[----:B------:R-:W-:Y:S05]  /*8680*/  @P1 BRA `(.L_x_160) ;  /* 0x00000004004c1947 */ /* 0x000fea0003800000 */
[----:B------:R-:W0:Y:S01]  /*8690*/  S2R R12, SR_CTAID.X ;  /* 0x00000000000c7919 */ /* 0x000e220000002500 */
[----:B------:R-:W-:Y:S01]  /*86a0*/  ULDC.64 UR6, c[0x0][0x628] ;  /* 0x00018a0000067ab9 */ /* 0x000fe20000000a00 */
[----:B------:R-:W1:Y:S01]  /*86b0*/  LDC R13, c[0x0][0x144] ;  /* 0x00005100ff0d7b82 */ /* 0x000e620000000800 */
[----:B------:R-:W-:Y:S01]  /*86c0*/  ISETP.NE.U32.AND P1, PT, RZ, UR6, PT ;  /* 0x00000006ff007c0c */ /* 0x000fe2000bf25070 */
[----:B------:R-:W2:Y:S01]  /*86d0*/  S2R R11, SR_CTAID.Y ;  /* 0x00000000000b7919 */ /* 0x000ea20000002600 */
[----:B------:R-:W-:Y:S01]  /*86e0*/  ULDC UR8, c[0x0][0x150] ;  /* 0x0000540000087ab9 */ /* 0x000fe20000000800 */
[----:B------:R-:W-:Y:S01]  /*86f0*/  ULDC UR9, c[0x0][0x630] ;  /* 0x00018c0000097ab9 */ /* 0x000fe20000000800 */
[----:B------:R-:W-:Y:S01]  /*8700*/  ISETP.NE.AND.EX P1, PT, RZ, UR7, PT, P1 ;  /* 0x00000007ff007c0c */ /* 0x000fe2000bf25310 */
[----:B------:R-:W-:Y:S01]  /*8710*/  IMAD.MOV.U32 R4, RZ, RZ, R16 ;  /* 0x000000ffff047224 */ /* 0x000fe200078e0010 */
[----:B0-----:R-:W-:-:S05]  /*8720*/  I2FP.F32.U32 R5, R12 ;  /* 0x0000000c00057245 */ /* 0x001fca0000201000 */
[----:B------:R-:W-:Y:S01]  /*8730*/  FMUL R14, R5, UR8 ;  /* 0x00000008050e7c20 */ /* 0x000fe20008400000 */
[----:B------:R-:W-:-:S05]  /*8740*/  IMAD.MOV.U32 R5, RZ, RZ, R17 ;  /* 0x000000ffff057224 */ /* 0x000fca00078e0011 */
[----:B--2---:R-:W-:Y:S05]  /*8750*/  @!P1 BRA `(.L_x_161) ;  /* 0x0000000000289947 */ /* 0x004fea0003800000 */
[----:B------:R-:W-:Y:S02]  /*8760*/  ULDC UR8, c[0x0][0x634] ;  /* 0x00018d0000087ab9 */ /* 0x000fe40000000800 */
[----:B------:R-:W-:-:S05]  /*8770*/  IADD3 R5, P1, R16, UR8, RZ ;  /* 0x0000000810057c10 */ /* 0x000fca000ff3e0ff */
[----:B------:R-:W-:-:S04]  /*8780*/  IMAD.X R15, RZ, RZ, R17, P1 ;  /* 0x000000ffff0f7224 */ /* 0x000fc800008e0611 */
[----:B------:R-:W-:-:S04]  /*8790*/  IMAD.WIDE.U32 R6, R15, UR6, RZ ;  /* 0x000000060f067c25 */ /* 0x000fc8000f8e00ff */
[----:B------:R-:W-:-:S04]  /*87a0*/  IMAD.WIDE.U32 R6, P1, R5, UR7, R6 ;  /* 0x0000000705067c25 */ /* 0x000fc8000f820006 */
[----:B------:R-:W-:-:S04]  /*87b0*/  IMAD.WIDE.U32 R4, R5, UR6, RZ ;  /* 0x0000000605047c25 */ /* 0x000fc8000f8e00ff */
[----:B------:R-:W-:Y:S01]  /*87c0*/  IMAD.MOV.U32 R4, RZ, RZ, R7 ;  /* 0x000000ffff047224 */ /* 0x000fe200078e0007 */
[----:B------:R-:W-:Y:S01]  /*87d0*/  IADD3 RZ, P3, R5, R6, RZ ;  /* 0x0000000605ff7210 */ /* 0x000fe20007f7e0ff */
[----:B------:R-:W-:-:S04]  /*87e0*/  IMAD.X R5, RZ, RZ, RZ, P1 ;  /* 0x000000ffff057224 */ /* 0x000fc800008e06ff */
[----:B------:R-:W-:-:S08]  /*87f0*/  IMAD.WIDE.U32.X R4, R15, UR7, R4, P3 ;  /* 0x000000070f047c25 */ /* 0x000fd000098e0404 */
.L_x_161:
[--C-:B------:R-:W-:Y:S01]  /*8800*/  SHF.R.U64 R18, R4, UR9, R5.reuse ;  /* 0x0000000904127c19 */ /* 0x100fe20008001205 */
[----:B------:R-:W0:Y:S01]  /*8810*/  F2I.U32.TRUNC.NTZ R14, R14 ;  /* 0x0000000e000e7305 */ /* 0x000e22000020f000 */
[----:B------:R-:W-:Y:S01]  /*8820*/  SHF.R.U32.HI R4, RZ, UR9, R5 ;  /* 0x00000009ff047c19 */ /* 0x000fe20008011605 */
[----:B------:R-:W-:Y:S01]  /*8830*/  ULDC.64 UR6, c[0x0][0x620] ;  /* 0x0001880000067ab9 */ /* 0x000fe20000000a00 */
[----:B------:R-:W-:Y:S01]  /*8840*/  IADD3 R7, P1, RZ, -R18, RZ ;  /* 0x80000012ff077210 */ /* 0x000fe20007f3e0ff */
[----:B------:R-:W-:Y:S01]  /*8850*/  ULDC.64 UR8, c[0x0][0x640] ;  /* 0x0001900000087ab9 */ /* 0x000fe20000000a00 */
[----:B------:R-:W2:Y:S03]  /*8860*/  LDC R20, c[0x0][0x148] ;  /* 0x00005200ff147b82 */ /* 0x000ea60000000800 */
[----:B------:R-:W-:Y:S01]  /*8870*/  IMAD.X R4, RZ, RZ, ~R4, P1 ;  /* 0x000000ffff047224 */ /* 0x000fe200008e0e04 */
[----:B------:R-:W-:-:S03]  /*8880*/  ISETP.NE.U32.AND P1, PT, RZ, UR8, PT ;  /* 0x00000008ff007c0c */ /* 0x000fc6000bf25070 */
[----:B------:R-:W-:Y:S01]  /*8890*/  IMAD R6, R4, UR6, RZ ;  /* 0x0000000604067c24 */ /* 0x000fe2000f8e02ff */
[----:B------:R-:W-:Y:S01]  /*88a0*/  ISETP.NE.AND.EX P1, PT, RZ, UR9, PT, P1 ;  /* 0x00000009ff007c0c */ /* 0x000fe2000bf25310 */
[----:B------:R-:W-:Y:S01]  /*88b0*/  IMAD.WIDE.U32 R4, R7, UR6, R16 ;  /* 0x0000000607047c25 */ /* 0x000fe2000f8e0010 */
[----:B------:R-:W-:-:S03]  /*88c0*/  ULDC UR6, c[0x0][0x618] ;  /* 0x0001860000067ab9 */ /* 0x000fc60000000800 */
[----:B------:R-:W-:Y:S01]  /*88d0*/  IMAD R7, R7, UR7, R6 ;  /* 0x0000000707077c24 */ /* 0x000fe2000f8e0206 */
[----:B------:R-:W-:Y:S01]  /*88e0*/  ULDC UR7, c[0x0][0x154] ;  /* 0x0000550000077ab9 */ /* 0x000fe20000000800 */
[----:B0-----:R-:W-:Y:S02]  /*88f0*/  IMAD.MOV R6, RZ, RZ, -R14 ;  /* 0x000000ffff067224 */ /* 0x001fe400078e0a0e */
[----:B------:R-:W-:Y:S02]  /*8900*/  IMAD.IADD R5, R5, 0x1, R7 ;  /* 0x0000000105057824 */ /* 0x000fe400078e0207 */
[----:B-1----:R-:W-:Y:S01]  /*8910*/  IMAD R12, R13, R6, R12 ;  /* 0x000000060d0c7224 */ /* 0x002fe200078e020c */
[----:B------:R-:W-:Y:S02]  /*8920*/  I2FP.F32.U32 R6, R11 ;  /* 0x0000000b00067245 */ /* 0x000fe40000201000 */
[--C-:B------:R-:W-:Y:S02]  /*8930*/  SHF.R.U64 R13, R4, UR6, R5.reuse ;  /* 0x00000006040d7c19 */ /* 0x100fe40008001205 */
[----:B------:R-:W-:Y:S01]  /*8940*/  SHF.R.U32.HI R4, RZ, UR6, R5 ;  /* 0x00000006ff047c19 */ /* 0x000fe20008011605 */
[----:B------:R-:W-:Y:S01]  /*8950*/  FMUL R6, R6, UR7 ;  /* 0x0000000706067c20 */ /* 0x000fe20008400000 */
[----:B------:R-:W-:-:S02]  /*8960*/  ULDC UR6, c[0x0][0x608] ;  /* 0x0001820000067ab9 */ /* 0x000fc40000000800 */
[--C-:B------:R-:W-:Y:S01]  /*8970*/  SHF.R.U64 R15, R13, UR6, R4.reuse ;  /* 0x000000060d0f7c19 */ /* 0x100fe20008001204 */
[----:B------:R0:W1:Y:S01]  /*8980*/  F2I.U32.TRUNC.NTZ R21, R6 ;  /* 0x0000000600157305 */ /* 0x000062000020f000 */
[----:B------:R-:W-:Y:S01]  /*8990*/  SHF.R.U32.HI R4, RZ, UR6, R4 ;  /* 0x00000006ff047c19 */ /* 0x000fe20008011604 */
[----:B------:R-:W-:-:S03]  /*89a0*/  ULDC UR6, c[0x0][0x658] ;  /* 0x0001960000067ab9 */ /* 0x000fc60000000800 */
[--C-:B------:R-:W-:Y:S02]  /*89b0*/  SHF.R.U64 R14, R15, UR6, R4.reuse ;  /* 0x000000060f0e7c19 */ /* 0x100fe40008001204 */
[----:B------:R-:W-:-:S03]  /*89c0*/  SHF.R.U32.HI R19, RZ, UR6, R4 ;  /* 0x00000006ff137c19 */ /* 0x000fc60008011604 */
[----:B------:R-:W-:Y:S02]  /*89d0*/  IMAD.MOV.U32 R4, RZ, RZ, R14 ;  /* 0x000000ffff047224 */ /* 0x000fe400078e000e */
[----:B------:R-:W-:Y:S01]  /*89e0*/  IMAD.MOV.U32 R5, RZ, RZ, R19 ;  /* 0x000000ffff057224 */ /* 0x000fe200078e0013 */
[----:B0-----:R-:W-:Y:S06]  /*89f0*/  @!P1 BRA `(.L_x_162) ;  /* 0x0000000000289947 */ /* 0x001fec0003800000 */
        /* <DEDUP_REMOVED lines=10> */
.L_x_162:
[----:B------:R-:W-:Y:S01]  /*8aa0*/  ISETP.NE.AND P1, PT, R2, 0x1, PT ;  /* 0x000000010200780c */ /* 0x000fe20003f25270 */
[----:B------:R-:W-:Y:S01]  /*8ab0*/  ULDC UR6, c[0x0][0x648] ;  /* 0x0001920000067ab9 */ /* 0x000fe20000000800 */
[----:B------:R-:W-:Y:S01]  /*8ac0*/  LOP3.LUT R15, R15, UR5, RZ, 0xc0, !PT ;  /* 0x000000050f0f7c12 */ /* 0x000fe2000f8ec0ff */
[----:B-1----:R-:W-:Y:S01]  /*8ad0*/  IMAD.MOV R21, RZ, RZ, -R21 ;  /* 0x000000ffff157224 */ /* 0x002fe200078e0a15 */
[----:B------:R-:W-:Y:S01]  /*8ae0*/  SHF.R.U64 R4, R4, UR6, R5 ;  /* 0x0000000604047c19 */ /* 0x000fe20008001205 */
[----:B------:R-:W-:Y:S01]  /*8af0*/  ULDC UR6, c[0x0][0x638] ;  /* 0x00018e0000067ab9 */ /* 0x000fe20000000800 */
[----:B------:R-:W-:Y:S01]  /*8b00*/  LOP3.LUT R13, R13, UR4, RZ, 0xc0, !PT ;  /* 0x000000040d0d7c12 */ /* 0x000fe2000f8ec0ff */
[----:B------:R-:W-:Y:S02]  /*8b10*/  ULDC UR7, c[0x0][0x610] ;  /* 0x0001840000077ab9 */ /* 0x000fe40000000800 */
[----:B------:R-:W-:Y:S02]  /*8b20*/  IMAD.MOV R5, RZ, RZ, -R4 ;  /* 0x000000ffff057224 */ /* 0x000fe400078e0a04 */
[----:B------:R-:W-:-:S02]  /*8b30*/  IMAD R15, R4, UR13, R15 ;  /* 0x0000000d040f7c24 */ /* 0x000fc4000f8e020f */
[----:B--2---:R-:W-:Y:S02]  /*8b40*/  @P1 IMAD R12, R20, R21, R11 ;  /* 0x00000015140c1224 */ /* 0x004fe400078e020b */
[----:B------:R-:W-:Y:S01]  /*8b50*/  IMAD R14, R5, UR6, R14 ;  /* 0x00000006050e7c24 */ /* 0x000fe2000f8e020e */
[----:B------:R-:W-:Y:S01]  /*8b60*/  ULDC UR6, c[0x0][0x600] ;  /* 0x0001800000067ab9 */ /* 0x000fe20000000800 */
[----:B------:R-:W-:Y:S02]  /*8b70*/  IMAD R12, R15, UR7, R12 ;  /* 0x000000070f0c7c24 */ /* 0x000fe4000f8e020c */
[----:B------:R-:W-:Y:S02]  /*8b80*/  IMAD R5, R14, UR6, R13 ;  /* 0x000000060e057c24 */ /* 0x000fe4000f8e020d */
[----:B------:R-:W-:-:S03]  /*8b90*/  IMAD.MOV.U32 R4, RZ, RZ, 0x1 ;  /* 0x00000001ff047424 */ /* 0x000fc600078e00ff */
[----:B------:R-:W-:Y:S02]  /*8ba0*/  SEL R19, R5, R12, !P1 ;  /* 0x0000000c05137207 */ /* 0x000fe40004800000 */
[----:B------:R-:W-:-:S07]  /*8bb0*/  SEL R22, R12, R5, !P1 ;  /* 0x000000050c167207 */ /* 0x000fce0004800000 */
.L_x_160:
[----:B------:R-:W-:Y:S05]  /*8bc0*/  BSYNC B1 ;  /* 0x0000000000017941 */ /* 0x000fea0003800000 */
.L_x_159:
[----:B------:R-:W-:-:S13]  /*8bd0*/  LOP3.LUT P1, RZ, R4, 0xff, RZ, 0xc0, !PT ;  /* 0x000000ff04ff7812 */ /* 0x000fda000782c0ff */
[----:B------:R-:W-:Y:S05]  /*8be0*/  @P1 BRA `(.L_x_163) ;  /* 0xfffffff400101947 */ /* 0x000fea000383ffff */
[----:B------:R-:W-:Y:S05]  /*8bf0*/  BSYNC B0 ;  /* 0x0000000000007941 */ /* 0x000fea0003800000 */
.L_x_151:
[----:B------:R-:W-:-:S03]  /*8c00*/  UMOV UR6, 0xffffffff ;  /* 0xffffffff00067882 */ /* 0x000fc60000000000 */
[----:B------:R-:W-:Y:S05]  /*8c10*/  BRA.DIV UR6, `(.L_x_164) ;  /* 0x00000006066c7947 */ /* 0x000fea000b800000 */
[----:B------:R-:W-:-:S13]  /*8c20*/  ELECT P6, URZ, PT ;  /* 0x00000000003f782f */ /* 0x000fda00038c0000 */
.L_x_181:
[----:B------:R-:W-:Y:S04]  /*8c30*/  BSSY B0, `(.L_x_165) ;  /* 0x0000034000007945 */ /* 0x000fe80003800000 */
[----:B------:R-:W-:Y:S05]  /*8c40*/  @!P6 BRA `(.L_x_166) ;  /* 0x0000000000c8e947 */ /* 0x000fea0003800000 */
[----:B------:R-:W-:-:S04]  /*8c50*/  LOP3.LUT R23, R23, 0x2, RZ, 0xfc, !PT ;  /* 0x0000000217177812 */ /* 0x000fc800078efcff */
[----:B------:R-:W-:-:S13]  /*8c60*/  ISETP.NE.AND P0, PT, R23, 0x3, PT ;  /* 0x000000031700780c */ /* 0x000fda0003f05270 */
[----:B------:R-:W-:Y:S05]  /*8c70*/  @!P0 BRA `(.L_x_167) ;  /* 0x0000000000048947 */ /* 0x000fea0003800000 */
[----:B------:R-:W-:Y:S01]  /*8c80*/  BPT.TRAP 0x1 ;  /* 0x000000040000795c */ /* 0x000fe20000300000 */
.L_x_167:
[----:B------:R-:W0:Y:S01]  /*8c90*/  S2R R5, SR_CgaCtaId ;  /* 0x0000000000057919 */ /* 0x000e220000008800 */
[----:B------:R-:W-:Y:S02]  /*8ca0*/  MOV R0, 0x400 ;  /* 0x0000040000007802 */ /* 0x000fe40000000f00 */
[----:B------:R-:W-:Y:S02]  /*8cb0*/  SHF.L.U32 R2, R3, 0x1f, RZ ;  /* 0x0000001f03027819 */ /* 0x000fe400000006ff */
[----:B0-----:R-:W-:-:S05]  /*8cc0*/  LEA R5, R5, R0, 0x18 ;  /* 0x0000000005057211 */ /* 0x001fca00078ec0ff */
[----:B------:R-:W-:-:S04]  /*8cd0*/  VIADD R5, R5, 0x28 ;  /* 0x0000002805057836 */ /* 0x000fc80000000000 */
[C---:B------:R-:W-:Y:S02]  /*8ce0*/  IMAD R7, R8.reuse, 0x8, R5 ;  /* 0x0000000808077824 */ /* 0x040fe400078e0205 */
[----:B------:R-:W-:Y:S02]  /*8cf0*/  VIADD R8, R8, 0x1 ;  /* 0x0000000108087836 */ /* 0x000fe40000000000 */
[----:B------:R-:W0:Y:S03]  /*8d00*/  SYNCS.PHASECHK.TRANS64.TRYWAIT P0, [R7+URZ], R2 ;  /* 0x00000002070075a7 */ /* 0x000e26000800017f */
[----:B------:R-:W-:-:S04]  /*8d10*/  ISETP.NE.AND P1, PT, R8, 0x5, PT ;  /* 0x000000050800780c */ /* 0x000fc80003f25270 */
[----:B------:R-:W-:Y:S02]  /*8d20*/  SEL R0, RZ, 0x1, P1 ;  /* 0x00000001ff007807 */ /* 0x000fe40000800000 */
[----:B------:R-:W-:Y:S02]  /*8d30*/  SEL R8, R8, RZ, P1 ;  /* 0x000000ff08087207 */ /* 0x000fe40000800000 */
[----:B------:R-:W-:-:S03]  /*8d40*/  LOP3.LUT R9, R3, R0, RZ, 0x3c, !PT ;  /* 0x0000000003097212 */ /* 0x000fc600078e3cff */
[----:B------:R-:W-:Y:S01]  /*8d50*/  IMAD R6, R8, 0x8, R5 ;  /* 0x0000000808067824 */ /* 0x000fe200078e0205 */
[----:B------:R-:W-:Y:S01]  /*8d60*/  SHF.L.U32 R3, R9, 0x1f, RZ ;  /* 0x0000001f09037819 */ /* 0x000fe200000006ff */
[----:B0-----:R-:W-:Y:S06]  /*8d70*/  @!P0 BRA `(.L_x_168) ;  /* 0x0000000400348947 */ /* 0x001fec0003800000 */
.L_x_182:
[----:B------:R-:W1:Y:S01]  /*8d80*/  SYNCS.PHASECHK.TRANS64.TRYWAIT P0, [R6+URZ], R3 ;  /* 0x00000003060075a7 */ /* 0x000e62000800017f */
[----:B------:R-:W-:-:S05]  /*8d90*/  VIADD R0, R8, 0x1 ;  /* 0x0000000108007836 */ /* 0x000fca0000000000 */
[----:B------:R-:W-:-:S04]  /*8da0*/  ISETP.NE.AND P1, PT, R0, 0x5, PT ;  /* 0x000000050000780c */ /* 0x000fc80003f25270 */
[----:B0-----:R-:W-:Y:S02]  /*8db0*/  SEL R2, RZ, 0x1, P1 ;  /* 0x00000001ff027807 */ /* 0x001fe40000800000 */
[----:B------:R-:W-:Y:S02]  /*8dc0*/  SEL R0, R0, RZ, P1 ;  /* 0x000000ff00007207 */ /* 0x000fe40000800000 */
[----:B------:R-:W-:-:S03]  /*8dd0*/  LOP3.LUT R9, R9, R2, RZ, 0x3c, !PT ;  /* 0x0000000209097212 */ /* 0x000fc600078e3cff */
[----:B------:R-:W-:Y:S01]  /*8de0*/  IMAD R7, R0, 0x8, R5 ;  /* 0x0000000800077824 */ /* 0x000fe200078e0205 */
[----:B------:R-:W-:Y:S01]  /*8df0*/  SHF.L.U32 R4, R9, 0x1f, RZ ;  /* 0x0000001f09047819 */ /* 0x000fe200000006ff */
[----:B-1----:R-:W-:Y:S06]  /*8e00*/  @!P0 BRA `(.L_x_169) ;  /* 0x0000000400248947 */ /* 0x002fec0003800000 */
.L_x_183:
[----:B------:R-:W1:Y:S01]  /*8e10*/  SYNCS.PHASECHK.TRANS64.TRYWAIT P0, [R7+URZ], R4 ;  /* 0x00000004070075a7 */ /* 0x000e62000800017f */
[----:B------:R-:W-:-:S05]  /*8e20*/  VIADD R0, R0, 0x1 ;  /* 0x0000000100007836 */ /* 0x000fca0000000000 */
[----:B------:R-:W-:-:S04]  /*8e30*/  ISETP.NE.AND P1, PT, R0, 0x5, PT ;  /* 0x000000050000780c */ /* 0x000fc80003f25270 */
[----:B------:R-:W-:Y:S02]  /*8e40*/  SEL R2, RZ, 0x1, P1 ;  /* 0x00000001ff027807 */ /* 0x000fe40000800000 */
[----:B------:R-:W-:Y:S02]  /*8e50*/  SEL R0, R0, RZ, P1 ;  /* 0x000000ff00007207 */ /* 0x000fe40000800000 */
[----:B------:R-:W-:-:S03]  /*8e60*/  LOP3.LUT R9, R9, R2, RZ, 0x3c, !PT ;  /* 0x0000000209097212 */ /* 0x000fc600078e3cff */
[----:B0-----:R-:W-:Y:S01]  /*8e70*/  IMAD R6, R0, 0x8, R5 ;  /* 0x0000000800067824 */ /* 0x001fe200078e0205 */
[----:B------:R-:W-:Y:S01]  /*8e80*/  SHF.L.U32 R3, R9, 0x1f, RZ ;  /* 0x0000001f09037819 */ /* 0x000fe200000006ff */
[----:B-1----:R-:W-:Y:S06]  /*8e90*/  @!P0 BRA `(.L_x_170) ;  /* 0x0000000400148947 */ /* 0x002fec0003800000 */
.L_x_184:
[----:B------:R-:W1:Y:S01]  /*8ea0*/  SYNCS.PHASECHK.TRANS64.TRYWAIT P0, [R6+URZ], R3 ;  /* 0x00000003060075a7 */ /* 0x000e62000800017f */
[----:B------:R-:W-:-:S05]  /*8eb0*/  VIADD R0, R0, 0x1 ;  /* 0x0000000100007836 */ /* 0x000fca0000000000 */
[----:B------:R-:W-:-:S04]  /*8ec0*/  ISETP.NE.AND P1, PT, R0, 0x5, PT ;  /* 0x000000050000780c */ /* 0x000fc80003f25270 */
[----:B------:R-:W-:Y:S02]  /*8ed0*/  SEL R2, RZ, 0x1, P1 ;  /* 0x00000001ff027807 */ /* 0x000fe40000800000 */
[----:B------:R-:W-:Y:S02]  /*8ee0*/  SEL R0, R0, RZ, P1 ;  /* 0x000000ff00007207 */ /* 0x000fe40000800000 */
[----:B------:R-:W-:Y:S01]  /*8ef0*/  LOP3.LUT R2, R9, R2, RZ, 0x3c, !PT ;  /* 0x0000000209027212 */ /* 0x000fe200078e3cff */
[----:B-1----:R-:W-:Y:S06]  /*8f00*/  @!P0 BRA `(.L_x_171) ;  /* 0x00000004000c8947 */ /* 0x002fec0003800000 */
.L_x_185:
[----:B------:R-:W-:Y:S01]  /*8f10*/  IMAD R5, R0, 0x8, R5 ;  /* 0x0000000800057824 */ /* 0x000fe200078e0205 */
[----:B------:R-:W-:-:S07]  /*8f20*/  SHF.L.U32 R0, R2, 0x1f, RZ ;  /* 0x0000001f02007819 */ /* 0x000fce00000006ff */
.L_x_172:
[----:B--2---:R2:W3:Y:S02]  /*8f30*/  SYNCS.PHASECHK.TRANS64.TRYWAIT P0, [R5+URZ], R0 ;  /* 0x00000000050075a7 */ /* 0x0044e4000800017f */
[----:B---3--:R-:W-:Y:S05]  /*8f40*/  @!P0 NANOSLEEP.SYNCS 0x989680 ;  /* 0x009896800000895d */ /* 0x008fea0003900000 */
[----:B------:R-:W3:Y:S02]  /*8f50*/  @!P0 SYNCS.PHASECHK.TRANS64 P0, [R5+URZ], R0 ;  /* 0x00000000050085a7 */ /* 0x000ee4000800007f */
[----:B---3--:R-:W-:Y:S05]  /*8f60*/  @!P0 BRA `(.L_x_172) ;  /* 0xfffffffc00f08947 */ /* 0x008fea000383ffff */
.L_x_166:
[----:B------:R-:W-:Y:S05]  /*8f70*/  BSYNC B0 ;  /* 0x0000000000007941 */ /* 0x000fea0003800000 */
.L_x_165:
[----:B------:R-:W-:Y:S05]  /*8f80*/  EXIT ;  /* 0x000000000000794d */ /* 0x000fea0003800000 */
.L_x_15:
[----:B-1----:R-:W-:-:S04]  /*8f90*/  IMAD.U32 R3, RZ, RZ, UR43 ;  /* 0x0000002bff037e24 */ /* 0x002fc8000f8e00ff */
[----:B------:R1:W2:Y:S03]  /*8fa0*/  SYNCS.PHASECHK.TRANS64.TRYWAIT P0, [R3+URZ+-0x8], R0 ;  /* 0xfffff800030075a7 */ /* 0x0002a6000800017f */
[----:B--2---:R-:W-:Y:S05]  /*8fb0*/  @!P0 NANOSLEEP.SYNCS 0x989680 ;  /* 0x009896800000895d */ /* 0x004fea0003900000 */
[----:B------:R-:W2:Y:S02]  /*8fc0*/  @!P0 SYNCS.PHASECHK.TRANS64 P0, [R3+URZ+-0x8], R0 ;  /* 0xfffff800030085a7 */ /* 0x000ea4000800007f */
[----:B--2---:R-:W-:Y:S05]  /*8fd0*/  @!P0 BRA `(.L_x_15) ;  /* 0xfffffffc00ec8947 */ /* 0x004fea000383ffff */
[----:B------:R-:W-:Y:S05]  /*8fe0*/  BRA `(.L_x_173) ;  /* 0xffffff8400687947 */ /* 0x000fea000383ffff */
.L_x_20:
[----:B--2---:R2:W3:Y:S02]  /*8ff0*/  SYNCS.PHASECHK.TRANS64.TRYWAIT P1, [R3+URZ], R0 ;  /* 0x00000000030075a7 */ /* 0x0044e4000802017f */
[----:B---3--:R-:W-:Y:S05]  /*9000*/  @!P1 NANOSLEEP.SYNCS 0x989680 ;  /* 0x009896800000995d */ /* 0x008fea0003900000 */
[----:B------:R-:W3:Y:S02]  /*9010*/  @!P1 SYNCS.PHASECHK.TRANS64 P1, [R3+URZ], R0 ;  /* 0x00000000030095a7 */ /* 0x000ee4000802007f */
[----:B---3--:R-:W-:Y:S05]  /*9020*/  @!P1 BRA `(.L_x_20) ;  /* 0xfffffffc00f09947 */ /* 0x008fea000383ffff */
[----:B------:R-:W-:Y:S05]  /*9030*/  BRA `(.L_x_19) ;  /* 0xffffff8400d87947 */ /* 0x000fea000383ffff */
.L_x_25:
[----:B--2---:R-:W-:-:S04]  /*9040*/  IMAD.U32 R4, RZ, RZ, UR6 ;  /* 0x00000006ff047e24 */ /* 0x004fc8000f8e00ff */
[----:B------:R2:W3:Y:S03]  /*9050*/  SYNCS.PHASECHK.TRANS64.TRYWAIT P1, [R4+URZ], R3 ;  /* 0x00000003040075a7 */ /* 0x0004e6000802017f */
[----:B---3--:R-:W-:Y:S05]  /*9060*/  @!P1 NANOSLEEP.SYNCS 0x989680 ;  /* 0x009896800000995d */ /* 0x008fea0003900000 */
[----:B------:R-:W3:Y:S02]  /*9070*/  @!P1 SYNCS.PHASECHK.TRANS64 P1, [R4+URZ], R3 ;  /* 0x00000003040095a7 */ /* 0x000ee4000802007f */
[----:B---3--:R-:W-:Y:S05]  /*9080*/  @!P1 BRA `(.L_x_25) ;  /* 0xfffffffc00ec9947 */ /* 0x008fea000383ffff */
[----:B------:R-:W-:Y:S05]  /*9090*/  BRA `(.L_x_24) ;  /* 0xffffff9c00807947 */ /* 0x000fea000383ffff */
.L_x_31:
[----:B0-----:R-:W-:-:S04]  /*90a0*/  IMAD.U32 R3, RZ, RZ, UR43 ;  /* 0x0000002bff037e24 */ /* 0x001fc8000f8e00ff */
[----:B------:R0:W1:Y:S03]  /*90b0*/  SYNCS.PHASECHK.TRANS64.TRYWAIT P0, [R3+URZ+0x8], R0 ;  /* 0x00000800030075a7 */ /* 0x000066000800017f */
[----:B-1----:R-:W-:Y:S05]  /*90c0*/  @!P0 NANOSLEEP.SYNCS 0x989680 ;  /* 0x009896800000895d */ /* 0x002fea0003900000 */
[----:B------:R-:W1:Y:S02]  /*90d0*/  @!P0 SYNCS.PHASECHK.TRANS64 P0, [R3+URZ+0x8], R0 ;  /* 0x00000800030085a7 */ /* 0x000e64000800007f */
[----:B-1----:R-:W-:Y:S05]  /*90e0*/  @!P0 BRA `(.L_x_31) ;  /* 0xfffffffc00ec8947 */ /* 0x002fea000383ffff */
[----:B------:R-:W-:Y:S05]  /*90f0*/  BRA `(.L_x_174) ;  /* 0xffffffb400a47947 */ /* 0x000fea000383ffff */
.L_x_152:
[----:B------:R-:W-:Y:S01]  /*9100*/  BSSY B1, `(.L_x_175) ;  /* 0x0000006000017945 */ /* 0x000fe20003800000 */
[----:B------:R-:W-:-:S07]  /*9110*/  IMAD.MOV.U32 R15, RZ, RZ, -0x1 ;  /* 0xffffffffff0f7424 */ /* 0x000fce00078e00ff */
[----:B-----5:R-:W-:Y:S05]  /*9120*/  WARPSYNC.COLLECTIVE R15, `(.L_x_176) ;  /* 0x000000000f0c7348 */ /* 0x020fea0003c00000 */
[----:B------:R-:W-:Y:S02]  /*9130*/  ELECT P6, UR62, PT ;  /* 0x00000000003e782f */ /* 0x000fe400038c0000 */
[----:B------:R-:W-:Y:S01]  /*9140*/  MOV R14, UR62 ;  /* 0x0000003e000e7c02 */ /* 0x000fe20008000f00 */
[----:B-----5:R-:W-:Y:S10]  /*9150*/  ENDCOLLECTIVE ;  /* 0x000000000000791b */ /* 0x020ff40003800000 */
.L_x_176:
[----:B------:R-:W-:Y:S05]  /*9160*/  BSYNC B1 ;  /* 0x0000000000017941 */ /* 0x000fea0003800000 */
.L_x_175:
[----:B------:R-:W-:Y:S05]  /*9170*/  BRA `(.L_x_177) ;  /* 0xffffffec00b87947 */ /* 0x000fea000383ffff */
.L_x_155:
[----:B-1----:R1:W2:Y:S02]  /*9180*/  SYNCS.PHASECHK.TRANS64.TRYWAIT P1, [R11+URZ+0x28], R6 ;  /* 0x000028060b0075a7 */ /* 0x0022a4000802017f */
[----:B--2---:R-:W-:Y:S05]  /*9190*/  @!P1 NANOSLEEP.SYNCS 0x989680 ;  /* 0x009896800000995d */ /* 0x004fea0003900000 */
[----:B------:R-:W2:Y:S02]  /*91a0*/  @!P1 SYNCS.PHASECHK.TRANS64 P1, [R11+URZ+0x28], R6 ;  /* 0x000028060b0095a7 */ /* 0x000ea4000802007f */
[----:B--2---:R-:W-:Y:S05]  /*91b0*/  @!P1 BRA `(.L_x_155) ;  /* 0xfffffffc00f09947 */ /* 0x004fea000383ffff */
[----:B------:R-:W-:Y:S05]  /*91c0*/  BRA `(.L_x_178) ;  /* 0xffffffec00ec7947 */ /* 0x000fea000383ffff */
.L_x_164:
[----:B------:R-:W-:Y:S01]  /*91d0*/  BSSY B0, `(.L_x_179) ;  /* 0x0000006000007945 */ /* 0x000fe20003800000 */
[----:B------:R-:W-:-:S07]  /*91e0*/  IMAD.MOV.U32 R15, RZ, RZ, -0x1 ;  /* 0xffffffffff0f7424 */ /* 0x000fce00078e00ff */
[----:B-----5:R-:W-:Y:S05]  /*91f0*/  WARPSYNC.COLLECTIVE R15, `(.L_x_180) ;  /* 0x000000000f0c7348 */ /* 0x020fea0003c00000 */
[----:B------:R-:W-:Y:S02]  /*9200*/  ELECT P6, UR62, PT ;  /* 0x00000000003e782f */ /* 0x000fe400038c0000 */
[----:B------:R-:W-:Y:S01]  /*9210*/  MOV R14, UR62 ;  /* 0x0000003e000e7c02 */ /* 0x000fe20008000f00 */
[----:B-----5:R-:W-:Y:S10]  /*9220*/  ENDCOLLECTIVE ;  /* 0x000000000000791b */ /* 0x020ff40003800000 */
.L_x_180:
[----:B------:R-:W-:Y:S05]  /*9230*/  BSYNC B0 ;  /* 0x0000000000007941 */ /* 0x000fea0003800000 */
.L_x_179:
[----:B------:R-:W-:Y:S05]  /*9240*/  BRA `(.L_x_181) ;  /* 0xfffffff800787947 */ /* 0x000fea000383ffff */
.L_x_168:
[----:B0-----:R0:W1:Y:S02]  /*9250*/  SYNCS.PHASECHK.TRANS64.TRYWAIT P0, [R7+URZ], R2 ;  /* 0x00000002070075a7 */ /* 0x001064000800017f */
[----:B-1----:R-:W-:Y:S05]  /*9260*/  @!P0 NANOSLEEP.SYNCS 0x989680 ;  /* 0x009896800000895d */ /* 0x002fea0003900000 */
[----:B------:R-:W1:Y:S02]  /*9270*/  @!P0 SYNCS.PHASECHK.TRANS64 P0, [R7+URZ], R2 ;  /* 0x00000002070085a7 */ /* 0x000e64000800007f */
[----:B-1----:R-:W-:Y:S05]  /*9280*/  @!P0 BRA `(.L_x_168) ;  /* 0xfffffffc00f08947 */ /* 0x002fea000383ffff */
[----:B------:R-:W-:Y:S05]  /*9290*/  BRA `(.L_x_182) ;  /* 0xfffffff800b87947 */ /* 0x000fea000383ffff */
.L_x_169:
[----:B0-----:R0:W1:Y:S02]  /*92a0*/  SYNCS.PHASECHK.TRANS64.TRYWAIT P0, [R6+URZ], R3 ;  /* 0x00000003060075a7 */ /* 0x001064000800017f */
[----:B-1----:R-:W-:Y:S05]  /*92b0*/  @!P0 NANOSLEEP.SYNCS 0x989680 ;  /* 0x009896800000895d */ /* 0x002fea0003900000 */
[----:B------:R-:W1:Y:S02]  /*92c0*/  @!P0 SYNCS.PHASECHK.TRANS64 P0, [R6+URZ], R3 ;  /* 0x00000003060085a7 */ /* 0x000e64000800007f */
[----:B-1----:R-:W-:Y:S05]  /*92d0*/  @!P0 BRA `(.L_x_169) ;  /* 0xfffffffc00f08947 */ /* 0x002fea000383ffff */
[----:B------:R-:W-:Y:S05]  /*92e0*/  BRA `(.L_x_183) ;  /* 0xfffffff800c87947 */ /* 0x000fea000383ffff */
.L_x_170:
[----:B0-----:R0:W1:Y:S02]  /*92f0*/  SYNCS.PHASECHK.TRANS64.TRYWAIT P0, [R7+URZ], R4 ;  /* 0x00000004070075a7 */ /* 0x001064000800017f */
[----:B-1----:R-:W-:Y:S05]  /*9300*/  @!P0 NANOSLEEP.SYNCS 0x989680 ;  /* 0x009896800000895d */ /* 0x002fea0003900000 */
[----:B------:R-:W1:Y:S02]  /*9310*/  @!P0 SYNCS.PHASECHK.TRANS64 P0, [R7+URZ], R4 ;  /* 0x00000004070085a7 */ /* 0x000e64000800007f */
[----:B-1----:R-:W-:Y:S05]  /*9320*/  @!P0 BRA `(.L_x_170) ;  /* 0xfffffffc00f08947 */ /* 0x002fea000383ffff */
[----:B------:R-:W-:Y:S05]  /*9330*/  BRA `(.L_x_184) ;  /* 0xfffffff800d87947 */ /* 0x000fea000383ffff */
.L_x_171:
[----:B-1----:R1:W2:Y:S02]  /*9340*/  SYNCS.PHASECHK.TRANS64.TRYWAIT P0, [R6+URZ], R3 ;  /* 0x00000003060075a7 */ /* 0x0022a4000800017f */
[----:B--2---:R-:W-:Y:S05]  /*9350*/  @!P0 NANOSLEEP.SYNCS 0x989680 ;  /* 0x009896800000895d */ /* 0x004fea0003900000 */
[----:B------:R-:W2:Y:S02]  /*9360*/  @!P0 SYNCS.PHASECHK.TRANS64 P0, [R6+URZ], R3 ;  /* 0x00000003060085a7 */ /* 0x000ea4000800007f */
[----:B--2---:R-:W-:Y:S05]  /*9370*/  @!P0 BRA `(.L_x_171) ;  /* 0xfffffffc00f08947 */ /* 0x004fea000383ffff */
[----:B------:R-:W-:Y:S05]  /*9380*/  BRA `(.L_x_185) ;  /* 0xfffffff800e07947 */ /* 0x000fea000383ffff */
.L_x_186:
[----:B------:R-:W-:-:S00]  /*9390*/  BRA `(.L_x_186) ;  /* 0xfffffffc00fc7947 */ /* 0x000fc0000383ffff */
[----:B------:R-:W-:-:S00]  /*93a0*/  NOP ;  /* 0x0000000000007918 */ /* 0x000fc00000000000 */
        /* <DEDUP_REMOVED lines=13> */
.L_x_187:


//--------------------- .nv.global.init           --------------------------
	.section	.nv.global.init,"aw",@progbits
.nv.global.init:
	.type		$str$22,@object
	.size		$str$22,($str$23 - $str$22)
$str$22:
        /*0000*/ 	.byte	0x6b, 0x5f, 0x74, 0x69, 0x6c, 0x65, 0x5f, 0x63, 0x6f, 0x75, 0x6e, 0x74, 0x20, 0x3e, 0x3d, 0x20
        /*0010*/ 	.byte	0x31, 0x00
	.type		$str$23,@object
	.size		$str$23,(__unnamed_1 - $str$23)
$str$23:
        /*0012*/ 	.byte	0x2f, 0x74, 0x6d, 0x70, 0x2f, 0x63, 0x75, 0x74, 0x6c, 0x61, 0x73, 0x73, 0x5f, 0x73, 0x77, 0x65
        /*0022*/ 	.byte	0x65, 0x70, 0x5f, 0x73, 0x72, 0x63, 0x2f, 0x69, 0x6e, 0x63, 0x6c, 0x75, 0x64, 0x65, 0x2f, 0x63
        /*0032*/ 	.byte	0x75, 0x74, 0x6c, 0x61, 0x73, 0x73, 0x2f, 0x67, 0x65, 0x6d, 0x6d, 0x2f, 0x63, 0x6f, 0x6c, 0x6c
        /*0042*/ 	.byte	0x65, 0x63, 0x74, 0x69, 0x76, 0x65, 0x2f, 0x73, 0x6d, 0x39, 0x30, 0x5f, 0x6d, 0x6d, 0x61, 0x5f
        /*0052*/ 	.byte	0x74, 0x6d, 0x61, 0x5f, 0x67, 0x6d, 0x6d, 0x61, 0x5f, 0x73, 0x73, 0x5f, 0x77, 0x61, 0x72, 0x70
        /*0062*/ 	.byte	0x73, 0x70, 0x65, 0x63, 0x69, 0x61, 0x6c, 0x69, 0x7a, 0x65, 0x64, 0x2e, 0x68, 0x70, 0x70, 0x00
	.type		__unnamed_1,@object
	.size		__unnamed_1,(.L_0 - __unnamed_1)
__unnamed_1:
        /*0072*/ 	.byte	0x76, 0x6f, 0x69, 0x64, 0x20, 0x63, 0x75, 0x74, 0x6c, 0x61, 0x73, 0x73, 0x3a, 0x3a, 0x67, 0x65
        /* <DEDUP_REMOVED lines=171> */
        /*0b32*/ 	.byte	0x74, 0x65, 0x3a, 0x3a, 0x69, 0x64, 0x65, 0x6e, 0x74, 0x69, 0x74, 0x79, 0x5d, 0x00
.L_0:


//--------------------- .nv.shared._ZN7cutlass13device_kernelINS_4gemm6kernel13GemmUniversalIN4cute5tupleIJiiiiEEENS1_10collective13CollectiveMmaINS1_34MainloopSm90TmaGmmaWarpSpecializedILi5ENS5_IJNS4_1CILi1EEESB_SB_EEENS1_32KernelTmaWarpSpecializedPingpongEEENS5_IJNSA_ILi64EEENSA_ILi112EEENSA_ILi256EEEEEEaNS5_IJlSB_lEEEaSJ_NS4_8TiledMMAINS4_8MMA_AtomIJNS4_4SM904GMMA26MMA_64x16x32_S32S8S8_SS_TNEEEENS4_6LayoutISC_NS5_IJNSA_ILi0EEESR_SR_EEEEENS5_IJNS4_10UnderscoreESU_SU_EEEEENS4_13SM90_TMA_LOADENS4_14ComposedLayoutINS4_7SwizzleILi3ELi4ELi3EEENS4_18smem_ptr_flag_bitsILi8EEENSQ_INS5_IJNSA_ILi8EEENSA_ILi128EEEEEENS5_IJS14_SB_EEEEEEEvNS4_8identityESX_S18_vS19_EENS_8epilogue10collective6detail29Sm90TmaWarpSpecializedAdapterINS1C_15DefaultEpilogueIaSJ_SJ_NS1B_6thread17LinearCombinationIaLi1EiiLNS1G_9ScaleType4KindE0ELNS_15FloatRoundStyleE2EaEENS1_15EpilogueDefaultEEEEEvvEEEEvNT_6ParamsE --------------------------
	.section	.nv.shared._ZN7cutlass13device_kernelINS_4gemm6kernel13GemmUniversalIN4cute5tupleIJiiiiEEENS1_10collective13CollectiveMmaINS1_34MainloopSm90TmaGmmaWarpSpecializedILi5ENS5_IJNS4_1CILi1EEESB_SB_EEENS1_32KernelTmaWarpSpecializedPingpongEEENS5_IJNSA_ILi64EEENSA_ILi112EEENSA_ILi256EEEEEEaNS5_IJlSB_lEEEaSJ_NS4_8TiledMMAINS4_8MMA_AtomIJNS4_4SM904GMMA26MMA_64x16x32_S32S8S8_SS_TNEEEENS4_6LayoutISC_NS5_IJNSA_ILi0EEESR_SR_EEEEENS5_IJNS4_10UnderscoreESU_SU_EEEEENS4_13SM90_TMA_LOADENS4_14ComposedLayoutINS4_7SwizzleILi3ELi4ELi3EEENS4_18smem_ptr_flag_bitsILi8EEENSQ_INS5_IJNSA_ILi8EEENSA_ILi128EEEEEENS5_IJS14_SB_EEEEEEEvNS4_8identityESX_S18_vS19_EENS_8epilogue10collective6detail29Sm90TmaWarpSpecializedAdapterINS1C_15DefaultEpilogueIaSJ_SJ_NS1B_6thread17LinearCombinationIaLi1EiiLNS1G_9ScaleType4KindE0ELNS_15FloatRoundStyleE2EaEENS1_15EpilogueDefaultEEEEEvvEEEEvNT_6ParamsE,"aw",@nobits
	.sectionflags	@""
	.align	16
	.zero		1024


//--------------------- .nv.shared.reserved.0     --------------------------
	.section	.nv.shared.reserved.0,"aw",@nobits
	.weak		__nv_reservedSMEM_offset_0_alias
	.size		__nv_reservedSMEM_offset_0_alias, 0, 0
	.other		__nv_reservedSMEM_offset_0_alias,@"STO_CUDA_RESERVED_SHARED STV_DEFAULT"
__nv_reservedSMEM_offset_0_alias:
	.zero		0


//--------------------- .nv.global                --------------------------
	.section	.nv.global,"aw",@nobits
.nv.global:
	.type		_ZN39_INTERNAL_0346f2af_4_k_cu_7dfa8a19_98124cute1_E,@object
	.size		_ZN39_INTERNAL_0346f2af_4_k_cu_7dfa8a19_98124cute1_E,(_ZN39_INTERNAL_0346f2af_4_k_cu_7dfa8a19_98124cuda3std3__45__cpo6cbeginE - _ZN39_INTERNAL_0346f2af_4_k_cu_7dfa8a19_98124cute1_E)
_ZN39_INTERNAL_0346f2af_4_k_cu_7dfa8a19_98124cute1_E:
	.zero		1
	.type		_ZN39_INTERNAL_0346f2af_4_k_cu_7dfa8a19_98124cuda3std3__45__cpo6cbeginE,@object
	.size		_ZN39_INTERNAL_0346f2af_4_k_cu_7dfa8a19_98124cuda3std3__45__cpo6cbeginE,(_ZN39_INTERNAL_0346f2af_4_k_cu_7dfa8a19_98124cuda3std3__48in_placeE - _ZN39_INTERNAL_0346f2af_4_k_cu_7dfa8a19_98124cuda3std3__45__cpo6cbeginE)
_ZN39_INTERNAL_0346f2af_4_k_cu_7dfa8a19_98124cuda3std3__45__cpo6cbeginE:
	.zero		1
	.type		_ZN39_INTERNAL_0346f2af_4_k_cu_7dfa8a19_98124cuda3std3__48in_placeE,@object
	.size		_ZN39_INTERNAL_0346f2af_4_k_cu_7dfa8a19_98124cuda3std3__48in_placeE,(_ZN39_INTERNAL_0346f2af_4_k_cu_7dfa8a19_98124cuda3std6ranges3__45__cpo9iter_moveE - _ZN39_INTERNAL_0346f2af_4_k_cu_7dfa8a19_98124cuda3std3__48in_placeE)
_ZN39_INTERNAL_0346f2af_4_k_cu_7dfa8a19_98124cuda3std3__48in_placeE:
	.zero		1
	.type		_ZN39_INTERNAL_0346f2af_4_k_cu_7dfa8a19_98124cuda3std6ranges3__45__cpo9iter_moveE,@object
	.size		_ZN39_INTERNAL_0346f2af_4_k_cu_7dfa8a19_98124cuda3std6ranges3__45__cpo9iter_moveE,(_ZN39_INTERNAL_0346f2af_4_k_cu_7dfa8a19_98124cuda3std3__45__cpo5beginE - _ZN39_INTERNAL_0346f2af_4_k_cu_7dfa8a19_98124cuda3std6ranges3__45__cpo9iter_moveE)
_ZN39_INTERNAL_0346f2af_4_k_cu_7dfa8a19_98124cuda3std6ranges3__45__cpo9iter_moveE:
	.zero		1
	.type		_ZN39_INTERNAL_0346f2af_4_k_cu_7dfa8a19_98124cuda3std3__45__cpo5beginE,@object
	.size		_ZN39_INTERNAL_0346f2af_4_k_cu_7dfa8a19_98124cuda3std3__45__cpo5beginE,(_ZN39_INTERNAL_0346f2af_4_k_cu_7dfa8a19_98124cuda3std3__441_GLOBAL__N__0346f2af_4_k_cu_7dfa8a19_98126ignoreE - _ZN39_INTERNAL_0346f2af_4_k_cu_7dfa8a19_98124cuda3std3__45__cpo5beginE)
_ZN39_INTERNAL_0346f2af_4_k_cu_7dfa8a19_98124cuda3std3__45__cpo5beginE:
	.zero		1
	.type		_ZN39_INTERNAL_0346f2af_4_k_cu_7dfa8a19_98124cuda3std3__441_GLOBAL__N__0346f2af_4_k_cu_7dfa8a19_98126ignoreE,@object
	.size		_ZN39_INTERNAL_0346f2af_4_k_cu_7dfa8a19_98124cuda3std3__441_GLOBAL__N__0346f2af_4_k_cu_7dfa8a19_98126ignoreE,(_ZN39_INTERNAL_0346f2af_4_k_cu_7dfa8a19_98124cute7productE - _ZN39_INTERNAL_0346f2af_4_k_cu_7dfa8a19_98124cuda3std3__441_GLOBAL__N__0346f2af_4_k_cu_7dfa8a19_98126ignoreE)
_ZN39_INTERNAL_0346f2af_4_k_cu_7dfa8a19_98124cuda3std3__441_GLOBAL__N__0346f2af_4_k_cu_7dfa8a19_98126ignoreE:
	.zero		1
	.type		_ZN39_INTERNAL_0346f2af_4_k_cu_7dfa8a19_98124cute7productE,@object
	.size		_ZN39_INTERNAL_0346f2af_4_k_cu_7dfa8a19_98124cute7productE,(_ZN39_INTERNAL_0346f2af_4_k_cu_7dfa8a19_98124cuda3std3__45__cpo3endE - _ZN39_INTERNAL_0346f2af_4_k_cu_7dfa8a19_98124cute7productE)
_ZN39_INTERNAL_0346f2af_4_k_cu_7dfa8a19_98124cute7productE:
	.zero		1
	.type		_ZN39_INTERNAL_0346f2af_4_k_cu_7dfa8a19_98124cuda3std3__45__cpo3endE,@object
	.size		_ZN39_INTERNAL_0346f2af_4_k_cu_7dfa8a19_98124cuda3std3__45__cpo3endE,(_ZN39_INTERNAL_0346f2af_4_k_cu_7dfa8a19_98124cuda3std3__419piecewise_constructE - _ZN39_INTERNAL_0346f2af_4_k_cu_7dfa8a19_98124cuda3std3__45__cpo3endE)
_ZN39_INTERNAL_0346f2af_4_k_cu_7dfa8a19_98124cuda3std3__45__cpo3endE:
	.zero		1
	.type		_ZN39_INTERNAL_0346f2af_4_k_cu_7dfa8a19_98124cuda3std3__419piecewise_constructE,@object
	.size		_ZN39_INTERNAL_0346f2af_4_k_cu_7dfa8a19_98124cuda3std3__419piecewise_constructE,(_ZN39_INTERNAL_0346f2af_4_k_cu_7dfa8a19_98124cuda3std3__45__cpo4cendE - _ZN39_INTERNAL_0346f2af_4_k_cu_7dfa8a19_98124cuda3std3__419piecewise_constructE)
_ZN39_INTERNAL_0346f2af_4_k_cu_7dfa8a19_98124cuda3std3__419piecewise_constructE:
	.zero		1
	.type		_ZN39_INTERNAL_0346f2af_4_k_cu_7dfa8a19_98124cuda3std3__45__cpo4cendE,@object
	.size		_ZN39_INTERNAL_0346f2af_4_k_cu_7dfa8a19_98124cuda3std3__45__cpo4cendE,(_ZN39_INTERNAL_0346f2af_4_k_cu_7dfa8a19_98124cuda3std6ranges3__45__cpo4swapE - _ZN39_INTERNAL_0346f2af_4_k_cu_7dfa8a19_98124cuda3std3__45__cpo4cendE)
_ZN39_INTERNAL_0346f2af_4_k_cu_7dfa8a19_98124cuda3std3__45__cpo4cendE:
	.zero		1
	.type		_ZN39_INTERNAL_0346f2af_4_k_cu_7dfa8a19_98124cuda3std6ranges3__45__cpo4swapE,@object
	.size		_ZN39_INTERNAL_0346f2af_4_k_cu_7dfa8a19_98124cuda3std6ranges3__45__cpo4swapE,(.L_8 - _ZN39_INTERNAL_0346f2af_4_k_cu_7dfa8a19_98124cuda3std6ranges3__45__cpo4swapE)
_ZN39_INTERNAL_0346f2af_4_k_cu_7dfa8a19_98124cuda3std6ranges3__45__cpo4swapE:
	.zero		1
.L_8:


//--------------------- .nv.constant0._ZN7cutlass13device_kernelINS_4gemm6kernel13GemmUniversalIN4cute5tupleIJiiiiEEENS1_10collective13CollectiveMmaINS1_34MainloopSm90TmaGmmaWarpSpecializedILi5ENS5_IJNS4_1CILi1EEESB_SB_EEENS1_32KernelTmaWarpSpecializedPingpongEEENS5_IJNSA_ILi64EEENSA_ILi112EEENSA_ILi256EEEEEEaNS5_IJlSB_lEEEaSJ_NS4_8TiledMMAINS4_8MMA_AtomIJNS4_4SM904GMMA26MMA_64x16x32_S32S8S8_SS_TNEEEENS4_6LayoutISC_NS5_IJNSA_ILi0EEESR_SR_EEEEENS5_IJNS4_10UnderscoreESU_SU_EEEEENS4_13SM90_TMA_LOADENS4_14ComposedLayoutINS4_7SwizzleILi3ELi4ELi3EEENS4_18smem_ptr_flag_bitsILi8EEENSQ_INS5_IJNSA_ILi8EEENSA_ILi128EEEEEENS5_IJS14_SB_EEEEEEEvNS4_8identityESX_S18_vS19_EENS_8epilogue10collective6detail29Sm90TmaWarpSpecializedAdapterINS1C_15DefaultEpilogueIaSJ_SJ_NS1B_6thread17LinearCombinationIaLi1EiiLNS1G_9ScaleType4KindE0ELNS_15FloatRoundStyleE2EaEENS1_15EpilogueDefaultEEEEEvvEEEEvNT_6ParamsE --------------------------
	.section	.nv.constant0._ZN7cutlass13device_kernelINS_4gemm6kernel13GemmUniversalIN4cute5tupleIJiiiiEEENS1_10collective13CollectiveMmaINS1_34MainloopSm90TmaGmmaWarpSpecializedILi5ENS5_IJNS4_1CILi1EEESB_SB_EEENS1_32KernelTmaWarpSpecializedPingpongEEENS5_IJNSA_ILi64EEENSA_ILi112EEENSA_ILi256EEEEEEaNS5_IJlSB_lEEEaSJ_NS4_8TiledMMAINS4_8MMA_AtomIJNS4_4SM904GMMA26MMA_64x16x32_S32S8S8_SS_TNEEEENS4_6LayoutISC_NS5_IJNSA_ILi0EEESR_SR_EEEEENS5_IJNS4_10UnderscoreESU_SU_EEEEENS4_13SM90_TMA_LOADENS4_14ComposedLayoutINS4_7SwizzleILi3ELi4ELi3EEENS4_18smem_ptr_flag_bitsILi8EEENSQ_INS5_IJNSA_ILi8EEENSA_ILi128EEEEEENS5_IJS14_SB_EEEEEEEvNS4_8identityESX_S18_vS19_EENS_8epilogue10collective6detail29Sm90TmaWarpSpecializedAdapterINS1C_15DefaultEpilogueIaSJ_SJ_NS1B_6thread17LinearCombinationIaLi1EiiLNS1G_9ScaleType4KindE0ELNS_15FloatRoundStyleE2EaEENS1_15EpilogueDefaultEEEEEvvEEEEvNT_6ParamsE,"a",@progbits
	.sectionflags	@""
	.align	4
.nv.constant0._ZN7cutlass13device_kernelINS_4gemm6kernel13GemmUniversalIN4cute5tupleIJiiiiEEENS1_10collective13CollectiveMmaINS1_34MainloopSm90TmaGmmaWarpSpecializedILi5ENS5_IJNS4_1CILi1EEESB_SB_EEENS1_32KernelTmaWarpSpecializedPingpongEEENS5_IJNSA_ILi64EEENSA_ILi112EEENSA_ILi256EEEEEEaNS5_IJlSB_lEEEaSJ_NS4_8TiledMMAINS4_8MMA_AtomIJNS4_4SM904GMMA26MMA_64x16x32_S32S8S8_SS_TNEEEENS4_6LayoutISC_NS5_IJNSA_ILi0EEESR_SR_EEEEENS5_IJNS4_10UnderscoreESU_SU_EEEEENS4_13SM90_TMA_LOADENS4_14ComposedLayoutINS4_7SwizzleILi3ELi4ELi3EEENS4_18smem_ptr_flag_bitsILi8EEENSQ_INS5_IJNSA_ILi8EEENSA_ILi128EEEEEENS5_IJS14_SB_EEEEEEEvNS4_8identityESX_S18_vS19_EENS_8epilogue10collective6detail29Sm90TmaWarpSpecializedAdapterINS1C_15DefaultEpilogueIaSJ_SJ_NS1B_6thread17LinearCombinationIaLi1EiiLNS1G_9ScaleType4KindE0ELNS_15FloatRoundStyleE2EaEENS1_15EpilogueDefaultEEEEEvvEEEEvNT_6ParamsE:
	.zero		1664


//--------------------- SYMBOLS --------------------------

	.type		.nv.reservedSmem.offset0,@object
	.size		.nv.reservedSmem.offset0,0x4
	.type		__assertfail,@function
